//
// Generated by NVIDIA NVVM Compiler
//
// Compiler Build ID: CL-36424714
// Cuda compilation tools, release 13.0, V13.0.88
// Based on NVVM 20.0.0
//

.version 9.0
.target sm_100
.address_size 64

	// .globl	_Z6get_miiiiPfiS_iS_iS_S_i

.visible .entry _Z6get_miiiiPfiS_iS_iS_S_i(
	.param .u32 _Z6get_miiiiPfiS_iS_iS_S_i_param_0,
	.param .u32 _Z6get_miiiiPfiS_iS_iS_S_i_param_1,
	.param .u32 _Z6get_miiiiPfiS_iS_iS_S_i_param_2,
	.param .u64 .ptr .align 1 _Z6get_miiiiPfiS_iS_iS_S_i_param_3,
	.param .u32 _Z6get_miiiiPfiS_iS_iS_S_i_param_4,
	.param .u64 .ptr .align 1 _Z6get_miiiiPfiS_iS_iS_S_i_param_5,
	.param .u32 _Z6get_miiiiPfiS_iS_iS_S_i_param_6,
	.param .u64 .ptr .align 1 _Z6get_miiiiPfiS_iS_iS_S_i_param_7,
	.param .u32 _Z6get_miiiiPfiS_iS_iS_S_i_param_8,
	.param .u64 .ptr .align 1 _Z6get_miiiiPfiS_iS_iS_S_i_param_9,
	.param .u64 .ptr .align 1 _Z6get_miiiiPfiS_iS_iS_S_i_param_10,
	.param .u32 _Z6get_miiiiPfiS_iS_iS_S_i_param_11
)
{
	.reg .pred 	%p<29>;
	.reg .b32 	%r<138>;
	.reg .b32 	%f<134>;
	.reg .b64 	%rd<150>;

	ld.param.u32 	%r75, [_Z6get_miiiiPfiS_iS_iS_S_i_param_0];
	ld.param.u32 	%r76, [_Z6get_miiiiPfiS_iS_iS_S_i_param_1];
	ld.param.u32 	%r80, [_Z6get_miiiiPfiS_iS_iS_S_i_param_2];
	ld.param.u64 	%rd13, [_Z6get_miiiiPfiS_iS_iS_S_i_param_3];
	ld.param.u32 	%r77, [_Z6get_miiiiPfiS_iS_iS_S_i_param_4];
	ld.param.u32 	%r81, [_Z6get_miiiiPfiS_iS_iS_S_i_param_6];
	ld.param.u64 	%rd14, [_Z6get_miiiiPfiS_iS_iS_S_i_param_7];
	ld.param.u32 	%r78, [_Z6get_miiiiPfiS_iS_iS_S_i_param_8];
	ld.param.u64 	%rd11, [_Z6get_miiiiPfiS_iS_iS_S_i_param_9];
	ld.param.u64 	%rd12, [_Z6get_miiiiPfiS_iS_iS_S_i_param_10];
	ld.param.u32 	%r79, [_Z6get_miiiiPfiS_iS_iS_S_i_param_11];
	cvta.to.global.u64 	%rd1, %rd14;
	cvta.to.global.u64 	%rd2, %rd13;
	mov.u32 	%r83, %ntid.x;
	mov.u32 	%r84, %ctaid.x;
	mov.u32 	%r85, %tid.x;
	mad.lo.s32 	%r1, %r83, %r84, %r85;
	mov.u32 	%r86, %ntid.y;
	mov.u32 	%r87, %ctaid.y;
	mov.u32 	%r88, %tid.y;
	mad.lo.s32 	%r89, %r86, %r87, %r88;
	setp.ge.s32 	%p1, %r1, %r80;
	setp.ge.s32 	%p2, %r89, %r81;
	or.pred  	%p3, %p1, %p2;
	@%p3 bra 	$L__BB0_44;
	mul.lo.s32 	%r90, %r77, %r1;
	cvt.s64.s32 	%rd3, %r90;
	mul.lo.s32 	%r91, %r78, %r89;
	cvt.s64.s32 	%rd4, %r91;
	setp.lt.s32 	%p4, %r75, 1;
	mov.f32 	%f132, 0f00000000;
	@%p4 bra 	$L__BB0_43;
	setp.lt.s32 	%p5, %r76, 1;
	cvt.rn.f32.s32 	%f1, %r76;
	@%p5 bra 	$L__BB0_20;
	and.b32  	%r3, %r76, 7;
	and.b32  	%r4, %r76, 3;
	and.b32  	%r5, %r76, 2147483640;
	and.b32  	%r6, %r76, 1;
	neg.s32 	%r7, %r5;
	shl.b32 	%r8, %r75, 3;
	shl.b32 	%r9, %r75, 1;
	mul.lo.s32 	%r10, %r75, 3;
	shl.b32 	%r11, %r75, 2;
	mul.lo.s32 	%r12, %r75, 5;
	mul.lo.s32 	%r13, %r75, 6;
	mul.lo.s32 	%r14, %r75, 7;
	mul.wide.u32 	%rd5, %r8, 4;
	mov.f32 	%f132, 0f00000000;
	mov.b32 	%r116, 0;
$L__BB0_4:
	add.s32 	%r16, %r75, %r116;
	cvt.u64.u32 	%rd15, %r116;
	add.s64 	%rd16, %rd3, %rd15;
	shl.b64 	%rd17, %rd16, 2;
	add.s64 	%rd6, %rd2, %rd17;
	mov.b32 	%r117, 0;
$L__BB0_5:
	setp.lt.u32 	%p19, %r76, 8;
	mov.f32 	%f120, 0f00000000;
	mov.b32 	%r134, 0;
	@%p19 bra 	$L__BB0_8;
	add.s32 	%r122, %r10, %r116;
	add.s32 	%r121, %r11, %r116;
	add.s32 	%r120, %r12, %r116;
	add.s32 	%r119, %r13, %r116;
	add.s32 	%r123, %r9, %r116;
	add.s32 	%r118, %r14, %r116;
	add.s32 	%r131, %r75, %r117;
	add.s32 	%r130, %r9, %r117;
	add.s32 	%r129, %r10, %r117;
	add.s32 	%r128, %r11, %r117;
	add.s32 	%r127, %r12, %r117;
	add.s32 	%r126, %r13, %r117;
	add.s32 	%r125, %r14, %r117;
	cvt.u64.u32 	%rd19, %r117;
	add.s64 	%rd20, %rd4, %rd19;
	shl.b64 	%rd21, %rd20, 2;
	add.s64 	%rd7, %rd1, %rd21;
	mov.f32 	%f120, 0f00000000;
	mov.b64 	%rd149, 0;
	mov.u32 	%r124, %r16;
	mov.u32 	%r132, %r7;
$L__BB0_7:
	.pragma "nounroll";
	add.s64 	%rd22, %rd6, %rd149;
	ld.global.f32 	%f62, [%rd22];
	add.s64 	%rd23, %rd7, %rd149;
	ld.global.f32 	%f63, [%rd23];
	fma.rn.f32 	%f64, %f62, %f63, %f120;
	cvt.u64.u32 	%rd24, %r124;
	add.s64 	%rd25, %rd24, %rd3;
	shl.b64 	%rd26, %rd25, 2;
	add.s64 	%rd27, %rd2, %rd26;
	ld.global.f32 	%f65, [%rd27];
	cvt.u64.u32 	%rd28, %r131;
	add.s64 	%rd29, %rd28, %rd4;
	shl.b64 	%rd30, %rd29, 2;
	add.s64 	%rd31, %rd1, %rd30;
	ld.global.f32 	%f66, [%rd31];
	fma.rn.f32 	%f67, %f65, %f66, %f64;
	cvt.u64.u32 	%rd32, %r123;
	add.s64 	%rd33, %rd32, %rd3;
	shl.b64 	%rd34, %rd33, 2;
	add.s64 	%rd35, %rd2, %rd34;
	ld.global.f32 	%f68, [%rd35];
	cvt.u64.u32 	%rd36, %r130;
	add.s64 	%rd37, %rd36, %rd4;
	shl.b64 	%rd38, %rd37, 2;
	add.s64 	%rd39, %rd1, %rd38;
	ld.global.f32 	%f69, [%rd39];
	fma.rn.f32 	%f70, %f68, %f69, %f67;
	cvt.u64.u32 	%rd40, %r122;
	add.s64 	%rd41, %rd40, %rd3;
	shl.b64 	%rd42, %rd41, 2;
	add.s64 	%rd43, %rd2, %rd42;
	ld.global.f32 	%f71, [%rd43];
	cvt.u64.u32 	%rd44, %r129;
	add.s64 	%rd45, %rd44, %rd4;
	shl.b64 	%rd46, %rd45, 2;
	add.s64 	%rd47, %rd1, %rd46;
	ld.global.f32 	%f72, [%rd47];
	fma.rn.f32 	%f73, %f71, %f72, %f70;
	cvt.u64.u32 	%rd48, %r121;
	add.s64 	%rd49, %rd48, %rd3;
	shl.b64 	%rd50, %rd49, 2;
	add.s64 	%rd51, %rd2, %rd50;
	ld.global.f32 	%f74, [%rd51];
	cvt.u64.u32 	%rd52, %r128;
	add.s64 	%rd53, %rd52, %rd4;
	shl.b64 	%rd54, %rd53, 2;
	add.s64 	%rd55, %rd1, %rd54;
	ld.global.f32 	%f75, [%rd55];
	fma.rn.f32 	%f76, %f74, %f75, %f73;
	cvt.u64.u32 	%rd56, %r120;
	add.s64 	%rd57, %rd56, %rd3;
	shl.b64 	%rd58, %rd57, 2;
	add.s64 	%rd59, %rd2, %rd58;
	ld.global.f32 	%f77, [%rd59];
	cvt.u64.u32 	%rd60, %r127;
	add.s64 	%rd61, %rd60, %rd4;
	shl.b64 	%rd62, %rd61, 2;
	add.s64 	%rd63, %rd1, %rd62;
	ld.global.f32 	%f78, [%rd63];
	fma.rn.f32 	%f79, %f77, %f78, %f76;
	cvt.u64.u32 	%rd64, %r119;
	add.s64 	%rd65, %rd64, %rd3;
	shl.b64 	%rd66, %rd65, 2;
	add.s64 	%rd67, %rd2, %rd66;
	ld.global.f32 	%f80, [%rd67];
	cvt.u64.u32 	%rd68, %r126;
	add.s64 	%rd69, %rd68, %rd4;
	shl.b64 	%rd70, %rd69, 2;
	add.s64 	%rd71, %rd1, %rd70;
	ld.global.f32 	%f81, [%rd71];
	fma.rn.f32 	%f82, %f80, %f81, %f79;
	cvt.u64.u32 	%rd72, %r118;
	add.s64 	%rd73, %rd72, %rd3;
	shl.b64 	%rd74, %rd73, 2;
	add.s64 	%rd75, %rd2, %rd74;
	ld.global.f32 	%f83, [%rd75];
	cvt.u64.u32 	%rd76, %r125;
	add.s64 	%rd77, %rd76, %rd4;
	shl.b64 	%rd78, %rd77, 2;
	add.s64 	%rd79, %rd1, %rd78;
	ld.global.f32 	%f84, [%rd79];
	fma.rn.f32 	%f120, %f83, %f84, %f82;
	add.s32 	%r132, %r132, 8;
	add.s32 	%r131, %r131, %r8;
	add.s32 	%r130, %r130, %r8;
	add.s32 	%r129, %r129, %r8;
	add.s32 	%r128, %r128, %r8;
	add.s32 	%r127, %r127, %r8;
	add.s32 	%r126, %r126, %r8;
	add.s32 	%r125, %r125, %r8;
	add.s64 	%rd149, %rd149, %rd5;
	add.s32 	%r124, %r124, %r8;
	add.s32 	%r123, %r123, %r8;
	add.s32 	%r122, %r122, %r8;
	add.s32 	%r121, %r121, %r8;
	add.s32 	%r120, %r120, %r8;
	add.s32 	%r119, %r119, %r8;
	add.s32 	%r118, %r118, %r8;
	setp.eq.s32 	%p20, %r132, 0;
	mov.u32 	%r134, %r5;
	@%p20 bra 	$L__BB0_8;
	bra.uni 	$L__BB0_7;
$L__BB0_8:
	setp.eq.s32 	%p21, %r3, 0;
	@%p21 bra 	$L__BB0_16;
	add.s32 	%r97, %r3, -1;
	setp.lt.u32 	%p22, %r97, 3;
	@%p22 bra 	$L__BB0_11;
	mul.lo.s32 	%r98, %r134, %r75;
	add.s32 	%r99, %r98, %r116;
	cvt.u64.u32 	%rd80, %r99;
	add.s64 	%rd81, %rd80, %rd3;
	shl.b64 	%rd82, %rd81, 2;
	add.s64 	%rd83, %rd2, %rd82;
	ld.global.f32 	%f86, [%rd83];
	add.s32 	%r100, %r98, %r117;
	cvt.u64.u32 	%rd84, %r100;
	add.s64 	%rd85, %rd84, %rd4;
	shl.b64 	%rd86, %rd85, 2;
	add.s64 	%rd87, %rd1, %rd86;
	ld.global.f32 	%f87, [%rd87];
	fma.rn.f32 	%f88, %f86, %f87, %f120;
	add.s32 	%r101, %r99, %r75;
	cvt.u64.u32 	%rd88, %r101;
	add.s64 	%rd89, %rd88, %rd3;
	shl.b64 	%rd90, %rd89, 2;
	add.s64 	%rd91, %rd2, %rd90;
	ld.global.f32 	%f89, [%rd91];
	add.s32 	%r102, %r100, %r75;
	cvt.u64.u32 	%rd92, %r102;
	add.s64 	%rd93, %rd92, %rd4;
	shl.b64 	%rd94, %rd93, 2;
	add.s64 	%rd95, %rd1, %rd94;
	ld.global.f32 	%f90, [%rd95];
	fma.rn.f32 	%f91, %f89, %f90, %f88;
	add.s32 	%r103, %r101, %r75;
	cvt.u64.u32 	%rd96, %r103;
	add.s64 	%rd97, %rd96, %rd3;
	shl.b64 	%rd98, %rd97, 2;
	add.s64 	%rd99, %rd2, %rd98;
	ld.global.f32 	%f92, [%rd99];
	add.s32 	%r104, %r102, %r75;
	cvt.u64.u32 	%rd100, %r104;
	add.s64 	%rd101, %rd100, %rd4;
	shl.b64 	%rd102, %rd101, 2;
	add.s64 	%rd103, %rd1, %rd102;
	ld.global.f32 	%f93, [%rd103];
	fma.rn.f32 	%f94, %f92, %f93, %f91;
	add.s32 	%r105, %r103, %r75;
	cvt.u64.u32 	%rd104, %r105;
	add.s64 	%rd105, %rd104, %rd3;
	shl.b64 	%rd106, %rd105, 2;
	add.s64 	%rd107, %rd2, %rd106;
	ld.global.f32 	%f95, [%rd107];
	add.s32 	%r106, %r104, %r75;
	cvt.u64.u32 	%rd108, %r106;
	add.s64 	%rd109, %rd108, %rd4;
	shl.b64 	%rd110, %rd109, 2;
	add.s64 	%rd111, %rd1, %rd110;
	ld.global.f32 	%f96, [%rd111];
	fma.rn.f32 	%f120, %f95, %f96, %f94;
	add.s32 	%r134, %r134, 4;
$L__BB0_11:
	setp.eq.s32 	%p23, %r4, 0;
	@%p23 bra 	$L__BB0_16;
	setp.eq.s32 	%p24, %r4, 1;
	@%p24 bra 	$L__BB0_14;
	mul.lo.s32 	%r107, %r134, %r75;
	add.s32 	%r108, %r107, %r116;
	cvt.u64.u32 	%rd112, %r108;
	add.s64 	%rd113, %rd112, %rd3;
	shl.b64 	%rd114, %rd113, 2;
	add.s64 	%rd115, %rd2, %rd114;
	ld.global.f32 	%f98, [%rd115];
	add.s32 	%r109, %r107, %r117;
	cvt.u64.u32 	%rd116, %r109;
	add.s64 	%rd117, %rd116, %rd4;
	shl.b64 	%rd118, %rd117, 2;
	add.s64 	%rd119, %rd1, %rd118;
	ld.global.f32 	%f99, [%rd119];
	fma.rn.f32 	%f100, %f98, %f99, %f120;
	add.s32 	%r110, %r108, %r75;
	cvt.u64.u32 	%rd120, %r110;
	add.s64 	%rd121, %rd120, %rd3;
	shl.b64 	%rd122, %rd121, 2;
	add.s64 	%rd123, %rd2, %rd122;
	ld.global.f32 	%f101, [%rd123];
	add.s32 	%r111, %r109, %r75;
	cvt.u64.u32 	%rd124, %r111;
	add.s64 	%rd125, %rd124, %rd4;
	shl.b64 	%rd126, %rd125, 2;
	add.s64 	%rd127, %rd1, %rd126;
	ld.global.f32 	%f102, [%rd127];
	fma.rn.f32 	%f120, %f101, %f102, %f100;
	add.s32 	%r134, %r134, 2;
$L__BB0_14:
	setp.eq.s32 	%p25, %r6, 0;
	@%p25 bra 	$L__BB0_16;
	mul.lo.s32 	%r112, %r134, %r75;
	add.s32 	%r113, %r112, %r116;
	cvt.u64.u32 	%rd128, %r113;
	add.s64 	%rd129, %rd128, %rd3;
	shl.b64 	%rd130, %rd129, 2;
	add.s64 	%rd131, %rd2, %rd130;
	ld.global.f32 	%f103, [%rd131];
	add.s32 	%r114, %r112, %r117;
	cvt.u64.u32 	%rd132, %r114;
	add.s64 	%rd133, %rd132, %rd4;
	shl.b64 	%rd134, %rd133, 2;
	add.s64 	%rd135, %rd1, %rd134;
	ld.global.f32 	%f104, [%rd135];
	fma.rn.f32 	%f120, %f103, %f104, %f120;
$L__BB0_16:
	div.rn.f32 	%f19, %f120, %f1;
	setp.gtu.f32 	%p26, %f19, 0f00000000;
	mov.f32 	%f113, 0f00000000;
	@%p26 bra 	$L__BB0_17;
	bra.uni 	$L__BB0_18;
$L__BB0_17:
	lg2.approx.f32 	%f113, %f19;
$L__BB0_18:
	fma.rn.f32 	%f132, %f19, %f113, %f132;
	add.s32 	%r117, %r117, 1;
	setp.eq.s32 	%p27, %r117, %r75;
	@%p27 bra 	$L__BB0_19;
	bra.uni 	$L__BB0_5;
$L__BB0_19:
	add.s32 	%r116, %r116, 1;
	setp.eq.s32 	%p28, %r116, %r75;
	@%p28 bra 	$L__BB0_43;
	bra.uni 	$L__BB0_4;
$L__BB0_20:
	add.s32 	%r68, %r75, -1;
	and.b32  	%r69, %r75, 3;
	and.b32  	%r70, %r75, 2147483644;
	mov.f32 	%f132, 0f00000000;
	div.rn.f32 	%f20, %f132, %f1;
	mov.b32 	%r136, 0;
$L__BB0_21:
	setp.lt.u32 	%p6, %r68, 3;
	@%p6 bra 	$L__BB0_32;
	mov.b32 	%r137, 0;
$L__BB0_23:
	setp.le.f32 	%p7, %f20, 0f00000000;
	mov.f32 	%f123, 0f00000000;
	@%p7 bra 	$L__BB0_25;
	lg2.approx.f32 	%f123, %f20;
$L__BB0_25:
	setp.le.f32 	%p8, %f20, 0f00000000;
	fma.rn.f32 	%f25, %f20, %f123, %f132;
	mov.f32 	%f124, 0f00000000;
	@%p8 bra 	$L__BB0_27;
	lg2.approx.f32 	%f124, %f20;
$L__BB0_27:
	setp.le.f32 	%p9, %f20, 0f00000000;
	fma.rn.f32 	%f28, %f20, %f124, %f25;
	mov.f32 	%f125, 0f00000000;
	@%p9 bra 	$L__BB0_29;
	lg2.approx.f32 	%f125, %f20;
$L__BB0_29:
	setp.le.f32 	%p10, %f20, 0f00000000;
	fma.rn.f32 	%f31, %f20, %f125, %f28;
	mov.f32 	%f126, 0f00000000;
	@%p10 bra 	$L__BB0_31;
	lg2.approx.f32 	%f126, %f20;
$L__BB0_31:
	fma.rn.f32 	%f132, %f20, %f126, %f31;
	add.s32 	%r137, %r137, 4;
	setp.ne.s32 	%p11, %r137, %r70;
	@%p11 bra 	$L__BB0_23;
$L__BB0_32:
	setp.eq.s32 	%p12, %r69, 0;
	@%p12 bra 	$L__BB0_42;
	setp.le.f32 	%p13, %f20, 0f00000000;
	mov.f32 	%f129, 0f00000000;
	@%p13 bra 	$L__BB0_35;
	lg2.approx.f32 	%f129, %f20;
$L__BB0_35:
	setp.eq.s32 	%p14, %r69, 1;
	fma.rn.f32 	%f132, %f20, %f129, %f132;
	@%p14 bra 	$L__BB0_42;
	setp.le.f32 	%p15, %f20, 0f00000000;
	mov.f32 	%f130, 0f00000000;
	@%p15 bra 	$L__BB0_38;
	lg2.approx.f32 	%f130, %f20;
$L__BB0_38:
	setp.eq.s32 	%p16, %r69, 2;
	fma.rn.f32 	%f132, %f20, %f130, %f132;
	@%p16 bra 	$L__BB0_42;
	setp.le.f32 	%p17, %f20, 0f00000000;
	mov.f32 	%f131, 0f00000000;
	@%p17 bra 	$L__BB0_41;
	lg2.approx.f32 	%f131, %f20;
$L__BB0_41:
	fma.rn.f32 	%f132, %f20, %f131, %f132;
$L__BB0_42:
	add.s32 	%r136, %r136, 1;
	setp.ne.s32 	%p18, %r136, %r75;
	@%p18 bra 	$L__BB0_21;
$L__BB0_43:
	ld.param.u64 	%rd148, [_Z6get_miiiiPfiS_iS_iS_S_i_param_5];
	cvt.s64.s32 	%rd136, %r1;
	cvta.to.global.u64 	%rd137, %rd148;
	mul.wide.s32 	%rd138, %r1, 4;
	add.s64 	%rd139, %rd137, %rd138;
	ld.global.f32 	%f106, [%rd139];
	cvta.to.global.u64 	%rd140, %rd11;
	mul.wide.u32 	%rd141, %r89, 4;
	add.s64 	%rd142, %rd140, %rd141;
	ld.global.f32 	%f107, [%rd142];
	add.f32 	%f108, %f106, %f107;
	add.f32 	%f109, %f132, %f108;
	mul.lo.s32 	%r115, %r79, %r89;
	cvt.s64.s32 	%rd143, %r115;
	add.s64 	%rd144, %rd143, %rd136;
	cvta.to.global.u64 	%rd145, %rd12;
	shl.b64 	%rd146, %rd144, 2;
	add.s64 	%rd147, %rd145, %rd146;
	st.global.f32 	[%rd147], %f109;
$L__BB0_44:
	ret;

}


// ===== COMPILED SASS (sm_100) =====

	.target	sm_100

	.elftype	@"ET_EXEC"


//--------------------- .note.nv.tkinfo           --------------------------
	.section	.note.nv.tkinfo,"",@"SHT_NOTE"
	.sectionflags	@"SHF_NOTE_NV_TKINFO"
	.tkinfo
        /*0018*/ 	.word	0x00000002
        /*0030*/ 	.string	""
        /*0030*/ 	.string	"ptxas"
        /*0030*/ 	.string	"Cuda compilation tools, release 13.0, V13.0.88"
        /*0030*/ 	.string	"Build cuda_13.0.r13.0/compiler.36424714_0"
        /*0030*/ 	.string	"-arch sm_100 -m 64 "



//--------------------- .note.nv.cuinfo           --------------------------
	.section	.note.nv.cuinfo,"",@"SHT_NOTE"
	.sectionflags	@"SHF_NOTE_NV_CUINFO"
        /*0018*/ 	.short	0x0002
        /*001a*/ 	.short	0x0064
        /*001c*/ 	.short	0x0082
	.zero		2


//--------------------- .nv.info                  --------------------------
	.section	.nv.info,"",@"SHT_CUDA_INFO"
	.align	4


	//----- nvinfo : EIATTR_REGCOUNT
	.align		4
        /*0000*/ 	.byte	0x04, 0x2f
        /*0002*/ 	.short	(.L_1 - .L_0)
	.align		4
.L_0:
        /*0004*/ 	.word	index@(_Z6get_miiiiPfiS_iS_iS_S_i)
        /*0008*/ 	.word	0x00000020


	//----- nvinfo : EIATTR_FRAME_SIZE
	.align		4
.L_1:
        /*000c*/ 	.byte	0x04, 0x11
        /*000e*/ 	.short	(.L_3 - .L_2)
	.align		4
.L_2:
        /*0010*/ 	.word	index@($__internal_0_$__cuda_sm3x_div_rn_noftz_f32_slowpath)
        /*0014*/ 	.word	0x00000000


	//----- nvinfo : EIATTR_FRAME_SIZE
	.align		4
.L_3:
        /*0018*/ 	.byte	0x04, 0x11
        /*001a*/ 	.short	(.L_5 - .L_4)
	.align		4
.L_4:
        /*001c*/ 	.word	index@(_Z6get_miiiiPfiS_iS_iS_S_i)
        /*0020*/ 	.word	0x00000000


	//----- nvinfo : EIATTR_MIN_STACK_SIZE
	.align		4
.L_5:
        /*0024*/ 	.byte	0x04, 0x12
        /*0026*/ 	.short	(.L_7 - .L_6)
	.align		4
.L_6:
        /*0028*/ 	.word	index@(_Z6get_miiiiPfiS_iS_iS_S_i)
        /*002c*/ 	.word	0x00000000
.L_7:


//--------------------- .nv.compat                --------------------------
	.section	.nv.compat,"",@"SHT_CUDA_COMPAT_INFO"
	.align	4
        /*0000*/ 	.byte	0x02, 0x09, 0x00, 0x00, 0x02, 0x02, 0x01, 0x00, 0x02, 0x05, 0x05, 0x00, 0x03, 0x07, 0x01, 0x01
        /*0010*/ 	.byte	0x02, 0x03, 0x00, 0x00, 0x02, 0x06, 0x01, 0x00, 0x04, 0x0b, 0x08, 0x00, 0x01, 0x00, 0x00, 0x00
        /*0020*/ 	.byte	0x00, 0x00, 0x00, 0x00


//--------------------- .nv.info._Z6get_miiiiPfiS_iS_iS_S_i --------------------------
	.section	.nv.info._Z6get_miiiiPfiS_iS_iS_S_i,"",@"SHT_CUDA_INFO"
	.sectionflags	@""
	.align	4


	//----- nvinfo : EIATTR_CUDA_API_VERSION
	.align		4
        /*0000*/ 	.byte	0x04, 0x37
        /*0002*/ 	.short	(.L_9 - .L_8)
.L_8:
        /*0004*/ 	.word	0x00000082


	//----- nvinfo : EIATTR_KPARAM_INFO
	.align		4
.L_9:
        /*0008*/ 	.byte	0x04, 0x17
        /*000a*/ 	.short	(.L_11 - .L_10)
.L_10:
        /*000c*/ 	.word	0x00000000
        /*0010*/ 	.short	0x000b
        /*0012*/ 	.short	0x0050
        /*0014*/ 	.byte	0x00, 0xf0, 0x11, 0x00


	//----- nvinfo : EIATTR_KPARAM_INFO
	.align		4
.L_11:
        /*0018*/ 	.byte	0x04, 0x17
        /*001a*/ 	.short	(.L_13 - .L_12)
.L_12:
        /*001c*/ 	.word	0x00000000
        /*0020*/ 	.short	0x000a
        /*0022*/ 	.short	0x0048
        /*0024*/ 	.byte	0x00, 0xf5, 0x21, 0x00


	//----- nvinfo : EIATTR_KPARAM_INFO
	.align		4
.L_13:
        /*0028*/ 	.byte	0x04, 0x17
        /*002a*/ 	.short	(.L_15 - .L_14)
.L_14:
        /*002c*/ 	.word	0x00000000
        /*0030*/ 	.short	0x0009
        /*0032*/ 	.short	0x0040
        /*0034*/ 	.byte	0x00, 0xf5, 0x21, 0x00


	//----- nvinfo : EIATTR_KPARAM_INFO
	.align		4
.L_15:
        /*0038*/ 	.byte	0x04, 0x17
        /*003a*/ 	.short	(.L_17 - .L_16)
.L_16:
        /*003c*/ 	.word	0x00000000
        /*0040*/ 	.short	0x0008
        /*0042*/ 	.short	0x0038
        /*0044*/ 	.byte	0x00, 0xf0, 0x11, 0x00


	//----- nvinfo : EIATTR_KPARAM_INFO
	.align		4
.L_17:
        /*0048*/ 	.byte	0x04, 0x17
        /*004a*/ 	.short	(.L_19 - .L_18)
.L_18:
        /*004c*/ 	.word	0x00000000
        /*0050*/ 	.short	0x0007
        /*0052*/ 	.short	0x0030
        /*0054*/ 	.byte	0x00, 0xf5, 0x21, 0x00


	//----- nvinfo : EIATTR_KPARAM_INFO
	.align		4
.L_19:
        /*0058*/ 	.byte	0x04, 0x17
        /*005a*/ 	.short	(.L_21 - .L_20)
.L_20:
        /*005c*/ 	.word	0x00000000
        /*0060*/ 	.short	0x0006
        /*0062*/ 	.short	0x0028
        /*0064*/ 	.byte	0x00, 0xf0, 0x11, 0x00


	//----- nvinfo : EIATTR_KPARAM_INFO
	.align		4
.L_21:
        /*0068*/ 	.byte	0x04, 0x17
        /*006a*/ 	.short	(.L_23 - .L_22)
.L_22:
        /*006c*/ 	.word	0x00000000
        /*0070*/ 	.short	0x0005
        /*0072*/ 	.short	0x0020
        /*0074*/ 	.byte	0x00, 0xf5, 0x21, 0x00


	//----- nvinfo : EIATTR_KPARAM_INFO
	.align		4
.L_23:
        /*0078*/ 	.byte	0x04, 0x17
        /*007a*/ 	.short	(.L_25 - .L_24)
.L_24:
        /*007c*/ 	.word	0x00000000
        /*0080*/ 	.short	0x0004
        /*0082*/ 	.short	0x0018
        /*0084*/ 	.byte	0x00, 0xf0, 0x11, 0x00


	//----- nvinfo : EIATTR_KPARAM_INFO
	.align		4
.L_25:
        /*0088*/ 	.byte	0x04, 0x17
        /*008a*/ 	.short	(.L_27 - .L_26)
.L_26:
        /*008c*/ 	.word	0x00000000
        /*0090*/ 	.short	0x0003
        /*0092*/ 	.short	0x0010
        /*0094*/ 	.byte	0x00, 0xf5, 0x21, 0x00


	//----- nvinfo : EIATTR_KPARAM_INFO
	.align		4
.L_27:
        /*0098*/ 	.byte	0x04, 0x17
        /*009a*/ 	.short	(.L_29 - .L_28)
.L_28:
        /*009c*/ 	.word	0x00000000
        /*00a0*/ 	.short	0x0002
        /*00a2*/ 	.short	0x0008
        /*00a4*/ 	.byte	0x00, 0xf0, 0x11, 0x00


	//----- nvinfo : EIATTR_KPARAM_INFO
	.align		4
.L_29:
        /*00a8*/ 	.byte	0x04, 0x17
        /*00aa*/ 	.short	(.L_31 - .L_30)
.L_30:
        /*00ac*/ 	.word	0x00000000
        /*00b0*/ 	.short	0x0001
        /*00b2*/ 	.short	0x0004
        /*00b4*/ 	.byte	0x00, 0xf0, 0x11, 0x00


	//----- nvinfo : EIATTR_KPARAM_INFO
	.align		4
.L_31:
        /*00b8*/ 	.byte	0x04, 0x17
        /*00ba*/ 	.short	(.L_33 - .L_32)
.L_32:
        /*00bc*/ 	.word	0x00000000
        /*00c0*/ 	.short	0x0000
        /*00c2*/ 	.short	0x0000
        /*00c4*/ 	.byte	0x00, 0xf0, 0x11, 0x00


	//----- nvinfo : EIATTR_SPARSE_MMA_MASK
	.align		4
.L_33:
        /*00c8*/ 	.byte	0x03, 0x50
        /*00ca*/ 	.short	0x0000


	//----- nvinfo : EIATTR_MAXREG_COUNT
	.align		4
        /*00cc*/ 	.byte	0x03, 0x1b
        /*00ce*/ 	.short	0x00ff


	//----- nvinfo : EIATTR_MERCURY_ISA_VERSION
	.align		4
        /*00d0*/ 	.byte	0x03, 0x5f
        /*00d2*/ 	.short	0x0101


	//----- nvinfo : EIATTR_VRC_CTA_INIT_COUNT
	.align		4
        /*00d4*/ 	.byte	0x02, 0x4a
	.zero		1
	.zero		1


	//----- nvinfo : EIATTR_EXIT_INSTR_OFFSETS
	.align		4
        /*00d8*/ 	.byte	0x04, 0x1c
        /*00da*/ 	.short	(.L_35 - .L_34)


	//   ....[0]....
.L_34:
        /*00dc*/ 	.word	0x000000d0


	//   ....[1]....
        /*00e0*/ 	.word	0x00001b90


	//----- nvinfo : EIATTR_CRS_STACK_SIZE
	.align		4
.L_35:
        /*00e4*/ 	.byte	0x04, 0x1e
        /*00e6*/ 	.short	(.L_37 - .L_36)
.L_36:
        /*00e8*/ 	.word	0x00000000


	//----- nvinfo : EIATTR_CBANK_PARAM_SIZE
	.align		4
.L_37:
        /*00ec*/ 	.byte	0x03, 0x19
        /*00ee*/ 	.short	0x0054


	//----- nvinfo : EIATTR_PARAM_CBANK
	.align		4
        /*00f0*/ 	.byte	0x04, 0x0a
        /*00f2*/ 	.short	(.L_39 - .L_38)
	.align		4
.L_38:
        /*00f4*/ 	.word	index@(.nv.constant0._Z6get_miiiiPfiS_iS_iS_S_i)
        /*00f8*/ 	.short	0x0380
        /*00fa*/ 	.short	0x0054


	//----- nvinfo : EIATTR_SW_WAR
	.align		4
.L_39:
        /*00fc*/ 	.byte	0x04, 0x36
        /*00fe*/ 	.short	(.L_41 - .L_40)
.L_40:
        /*0100*/ 	.word	0x00000008
.L_41:


//--------------------- .nv.callgraph             --------------------------
	.section	.nv.callgraph,"",@"SHT_CUDA_CALLGRAPH"
	.align	4
	.sectionentsize	8
	.align		4
        /*0000*/ 	.word	0x00000000
	.align		4
        /*0004*/ 	.word	0xffffffff
	.align		4
        /*0008*/ 	.word	0x00000000
	.align		4
        /*000c*/ 	.word	0xfffffffe
	.align		4
        /*0010*/ 	.word	0x00000000
	.align		4
        /*0014*/ 	.word	0xfffffffd
	.align		4
        /*0018*/ 	.word	0x00000000
	.align		4
        /*001c*/ 	.word	0xfffffffc


//--------------------- .text._Z6get_miiiiPfiS_iS_iS_S_i --------------------------
	.section	.text._Z6get_miiiiPfiS_iS_iS_S_i,"ax",@progbits
	.align	128
        .global         _Z6get_miiiiPfiS_iS_iS_S_i
        .type           _Z6get_miiiiPfiS_iS_iS_S_i,@function
        .size           _Z6get_miiiiPfiS_iS_iS_S_i,(.L_x_28 - _Z6get_miiiiPfiS_iS_iS_S_i)
        .other          _Z6get_miiiiPfiS_iS_iS_S_i,@"STO_CUDA_ENTRY STV_DEFAULT"
_Z6get_miiiiPfiS_iS_iS_S_i:
.text._Z6get_miiiiPfiS_iS_iS_S_i:
[----:B------:R-:W-:Y:S01]  /*0000*/  LDC R1, c[0x0][0x37c] ;  /* 0x0000df00ff017b82 */ /* 0x000fe20000000800 */
[----:B------:R-:W0:Y:S01]  /*0010*/  S2R R0, SR_CTAID.Y ;  /* 0x0000000000007919 */ /* 0x000e220000002600 */
[----:B------:R-:W1:Y:S01]  /*0020*/  LDCU UR4, c[0x0][0x360] ;  /* 0x00006c00ff0477ac */ /* 0x000e620008000800 */
[----:B------:R-:W0:Y:S01]  /*0030*/  S2R R5, SR_TID.Y ;  /* 0x0000000000057919 */ /* 0x000e220000002200 */
[----:B------:R-:W0:Y:S01]  /*0040*/  LDCU UR5, c[0x0][0x364] ;  /* 0x00006c80ff0577ac */ /* 0x000e220008000800 */
[----:B------:R-:W1:Y:S01]  /*0050*/  S2R R2, SR_CTAID.X ;  /* 0x0000000000027919 */ /* 0x000e620000002500 */
[----:B------:R-:W2:Y:S01]  /*0060*/  LDCU UR6, c[0x0][0x3a8] ;  /* 0x00007500ff0677ac */ /* 0x000ea20008000800 */
[----:B------:R-:W1:Y:S01]  /*0070*/  S2R R3, SR_TID.X ;  /* 0x0000000000037919 */ /* 0x000e620000002100 */
[----:B------:R-:W3:Y:S01]  /*0080*/  LDCU UR7, c[0x0][0x388] ;  /* 0x00007100ff0777ac */ /* 0x000ee20008000800 */
[----:B0-----:R-:W-:-:S05]  /*0090*/  IMAD R0, R0, UR5, R5 ;  /* 0x0000000500007c24 */ /* 0x001fca000f8e0205 */
[----:B--2---:R-:W-:Y:S01]  /*00a0*/  ISETP.GE.AND P0, PT, R0, UR6, PT ;  /* 0x0000000600007c0c */ /* 0x004fe2000bf06270 */
[----:B-1----:R-:W-:-:S05]  /*00b0*/  IMAD R2, R2, UR4, R3 ;  /* 0x0000000402027c24 */ /* 0x002fca000f8e0203 */
[----:B---3--:R-:W-:-:S13]  /*00c0*/  ISETP.GE.OR P0, PT, R2, UR7, P0 ;  /* 0x0000000702007c0c */ /* 0x008fda0008706670 */
[----:B------:R-:W-:Y:S05]  /*00d0*/  @P0 EXIT ;  /* 0x000000000000094d */ /* 0x000fea0003800000 */
[----:B------:R-:W0:Y:S01]  /*00e0*/  LDCU UR8, c[0x0][0x380] ;  /* 0x00007000ff0877ac */ /* 0x000e220008000800 */
[----:B------:R-:W-:Y:S01]  /*00f0*/  IMAD.MOV.U32 R3, RZ, RZ, RZ ;  /* 0x000000ffff037224 */ /* 0x000fe200078e00ff */
[----:B------:R-:W1:Y:S01]  /*0100*/  LDCU.64 UR12, c[0x0][0x358] ;  /* 0x00006b00ff0c77ac */ /* 0x000e620008000a00 */
[----:B0-----:R-:W-:-:S09]  /*0110*/  UISETP.GE.AND UP0, UPT, UR8, 0x1, UPT ;  /* 0x000000010800788c */ /* 0x001fd2000bf06270 */
[----:B-1----:R-:W-:Y:S05]  /*0120*/  BRA.U !UP0, `(.L_x_0) ;  /* 0x0000001908547547 */ /* 0x002fea000b800000 */
[----:B------:R-:W0:Y:S02]  /*0130*/  LDCU UR4, c[0x0][0x384] ;  /* 0x00007080ff0477ac */ /* 0x000e240008000800 */
[----:B0-----:R-:W-:-:S09]  /*0140*/  UISETP.GE.AND UP0, UPT, UR4, 0x1, UPT ;  /* 0x000000010400788c */ /* 0x001fd2000bf06270 */
[----:B------:R-:W-:Y:S05]  /*0150*/  BRA.U !UP0, `(.L_x_1) ;  /* 0x0000001108b47547 */ /* 0x000fea000b800000 */
[----:B------:R-:W0:Y:S01]  /*0160*/  LDCU UR4, c[0x0][0x398] ;  /* 0x00007300ff0477ac */ /* 0x000e220008000800 */
[----:B------:R-:W-:Y:S01]  /*0170*/  IMAD.MOV.U32 R3, RZ, RZ, RZ ;  /* 0x000000ffff037224 */ /* 0x000fe200078e00ff */
[----:B------:R-:W1:Y:S01]  /*0180*/  LDCU UR5, c[0x0][0x3b8] ;  /* 0x00007700ff0577ac */ /* 0x000e620008000800 */
[----:B------:R-:W-:Y:S01]  /*0190*/  USHF.L.U32 UR8, UR8, 0x3, URZ ;  /* 0x0000000308087899 */ /* 0x000fe200080006ff */
[----:B0-----:R-:W-:Y:S01]  /*01a0*/  IMAD R4, R2, UR4, RZ ;  /* 0x0000000402047c24 */ /* 0x001fe2000f8e02ff */
[----:B------:R-:W-:Y:S01]  /*01b0*/  UMOV UR4, URZ ;  /* 0x000000ff00047c82 */ /* 0x000fe20008000000 */
[----:B-1----:R-:W-:-:S03]  /*01c0*/  IMAD R5, R0, UR5, RZ ;  /* 0x0000000500057c24 */ /* 0x002fc6000f8e02ff */
[----:B------:R-:W-:Y:S02]  /*01d0*/  SHF.R.S32.HI R6, RZ, 0x1f, R4 ;  /* 0x0000001fff067819 */ /* 0x000fe40000011404 */
[----:B------:R-:W-:-:S07]  /*01e0*/  SHF.R.S32.HI R7, RZ, 0x1f, R5 ;  /* 0x0000001fff077819 */ /* 0x000fce0000011405 */
.L_x_10:
[----:B------:R-:W0:Y:S01]  /*01f0*/  LDCU.64 UR6, c[0x0][0x390] ;  /* 0x00007200ff0677ac */ /* 0x000e220008000a00 */
[----:B------:R-:W-:Y:S01]  /*0200*/  IADD3 R9, P0, PT, R4, UR4, RZ ;  /* 0x0000000404097c10 */ /* 0x000fe2000ff1e0ff */
[----:B------:R-:W-:-:S04]  /*0210*/  UMOV UR5, URZ ;  /* 0x000000ff00057c82 */ /* 0x000fc80008000000 */
[----:B------:R-:W-:Y:S01]  /*0220*/  IMAD.X R10, RZ, RZ, R6, P0 ;  /* 0x000000ffff0a7224 */ /* 0x000fe200000e0606 */
[----:B0-----:R-:W-:-:S04]  /*0230*/  LEA R8, P1, R9, UR6, 0x2 ;  /* 0x0000000609087c11 */ /* 0x001fc8000f8210ff */
[----:B------:R-:W-:-:S09]  /*0240*/  LEA.HI.X R9, R9, UR7, R10, 0x2, P1 ;  /* 0x0000000709097c11 */ /* 0x000fd200088f140a */
.L_x_9:
[----:B------:R-:W0:Y:S01]  /*0250*/  LDCU UR6, c[0x0][0x384] ;  /* 0x00007080ff0677ac */ /* 0x000e220008000800 */
[----:B------:R-:W-:Y:S01]  /*0260*/  IMAD.MOV.U32 R26, RZ, RZ, RZ ;  /* 0x000000ffff1a7224 */ /* 0x000fe200078e00ff */
[----:B0-----:R-:W-:-:S03]  /*0270*/  UISETP.GE.U32.AND UP0, UPT, UR6, 0x8, UPT ;  /* 0x000000080600788c */ /* 0x001fc6000bf06070 */
[----:B------:R-:W-:-:S06]  /*0280*/  UMOV UR6, URZ ;  /* 0x000000ff00067c82 */ /* 0x000fcc0008000000 */
[----:B------:R-:W-:Y:S05]  /*0290*/  BRA.U !UP0, `(.L_x_2) ;  /* 0x0000000908107547 */ /* 0x000fea000b800000 */
[----:B------:R-:W0:Y:S01]  /*02a0*/  LDCU UR6, c[0x0][0x384] ;  /* 0x00007080ff0677ac */ /* 0x000e220008000800 */
[----:B------:R-:W-:Y:S01]  /*02b0*/  IADD3 R10, P0, PT, R5, UR5, RZ ;  /* 0x00000005050a7c10 */ /* 0x000fe2000ff1e0ff */
[----:B------:R-:W-:Y:S01]  /*02c0*/  IMAD.MOV.U32 R26, RZ, RZ, RZ ;  /* 0x000000ffff1a7224 */ /* 0x000fe200078e00ff */
[----:B------:R-:W1:Y:S03]  /*02d0*/  LDCU.64 UR26, c[0x0][0x3b0] ;  /* 0x00007600ff1a77ac */ /* 0x000e660008000a00 */
[----:B------:R-:W-:Y:S01]  /*02e0*/  IMAD.X R13, RZ, RZ, R7, P0 ;  /* 0x000000ffff0d7224 */ /* 0x000fe200000e0607 */
[----:B------:R-:W2:Y:S01]  /*02f0*/  LDCU UR9, c[0x0][0x380] ;  /* 0x00007000ff0977ac */ /* 0x000ea20008000800 */
[----:B------:R-:W3:Y:S01]  /*0300*/  LDCU UR10, c[0x0][0x380] ;  /* 0x00007000ff0a77ac */ /* 0x000ee20008000800 */
[----:B------:R-:W4:Y:S01]  /*0310*/  LDCU.64 UR28, c[0x0][0x390] ;  /* 0x00007200ff1c77ac */ /* 0x000f220008000a00 */
[----:B0-----:R-:W-:Y:S01]  /*0320*/  ULOP3.LUT UR6, UR6, 0x7ffffff8, URZ, 0xc0, !UPT ;  /* 0x7ffffff806067892 */ /* 0x001fe2000f8ec0ff */
[----:B-1----:R-:W-:Y:S01]  /*0330*/  LEA R11, P0, R10, UR26, 0x2 ;  /* 0x0000001a0a0b7c11 */ /* 0x002fe2000f8010ff */
[----:B------:R-:W-:-:S02]  /*0340*/  UMOV UR7, URZ ;  /* 0x000000ff00077c82 */ /* 0x000fc40008000000 */
[----:B------:R-:W-:Y:S01]  /*0350*/  UIADD3 UR11, UPT, UPT, -UR6, URZ, URZ ;  /* 0x000000ff060b7290 */ /* 0x000fe2000fffe1ff */
[----:B------:R-:W-:Y:S01]  /*0360*/  LEA.HI.X R10, R10, UR27, R13, 0x2, P0 ;  /* 0x0000001b0a0a7c11 */ /* 0x000fe200080f140d */
[----:B--2---:R-:W-:Y:S02]  /*0370*/  UIMAD UR14, UR9, 0x3, UR4 ;  /* 0x00000003090e78a4 */ /* 0x004fe4000f8e0204 */
[----:B------:R-:W-:Y:S02]  /*0380*/  ULEA UR15, UR9, UR4, 0x2 ;  /* 0x00000004090f7291 */ /* 0x000fe4000f8e10ff */
[----:B------:R-:W-:Y:S02]  /*0390*/  UIMAD UR16, UR9, 0x5, UR4 ;  /* 0x00000005091078a4 */ /* 0x000fe4000f8e0204 */
[----:B------:R-:W-:Y:S02]  /*03a0*/  UIMAD UR17, UR9, 0x6, UR4 ;  /* 0x00000006091178a4 */ /* 0x000fe4000f8e0204 */
[----:B------:R-:W-:-:S02]  /*03b0*/  ULEA UR18, UR9, UR4, 0x1 ;  /* 0x0000000409127291 */ /* 0x000fc4000f8e08ff */
[----:B------:R-:W-:Y:S02]  /*03c0*/  UIMAD UR19, UR9, 0x7, UR4 ;  /* 0x00000007091378a4 */ /* 0x000fe4000f8e0204 */
[----:B------:R-:W-:Y:S02]  /*03d0*/  UIADD3 UR20, UPT, UPT, UR5, UR9, URZ ;  /* 0x0000000905147290 */ /* 0x000fe4000fffe0ff */
[----:B------:R-:W-:Y:S02]  /*03e0*/  ULEA UR21, UR9, UR5, 0x1 ;  /* 0x0000000509157291 */ /* 0x000fe4000f8e08ff */
[----:B------:R-:W-:Y:S02]  /*03f0*/  UIMAD UR22, UR9, 0x3, UR5 ;  /* 0x00000003091678a4 */ /* 0x000fe4000f8e0205 */
[----:B------:R-:W-:Y:S02]  /*0400*/  ULEA UR23, UR9, UR5, 0x2 ;  /* 0x0000000509177291 */ /* 0x000fe4000f8e10ff */
[----:B------:R-:W-:-:S02]  /*0410*/  UIMAD UR24, UR9, 0x5, UR5 ;  /* 0x00000005091878a4 */ /* 0x000fc4000f8e0205 */
[----:B------:R-:W-:Y:S02]  /*0420*/  UIMAD UR25, UR9, 0x6, UR5 ;  /* 0x00000006091978a4 */ /* 0x000fe4000f8e0205 */
[----:B------:R-:W-:Y:S02]  /*0430*/  UIMAD UR9, UR9, 0x7, UR5 ;  /* 0x00000007090978a4 */ /* 0x000fe4000f8e0205 */
[----:B---3--:R-:W-:Y:S01]  /*0440*/  UIADD3 UR10, UPT, UPT, UR4, UR10, URZ ;  /* 0x0000000a040a7290 */ /* 0x008fe2000fffe0ff */
[----:B----4-:R-:W-:-:S11]  /*0450*/  UMOV UR6, URZ ;  /* 0x000000ff00067c82 */ /* 0x010fd60008000000 */
.L_x_3:
[----:B------:R-:W-:Y:S02]  /*0460*/  IADD3 R16, P0, PT, R8, UR6, RZ ;  /* 0x0000000608107c10 */ /* 0x000fe4000ff1e0ff */
[----:B------:R-:W-:Y:S02]  /*0470*/  IADD3 R28, P1, PT, R11, UR6, RZ ;  /* 0x000000060b1c7c10 */ /* 0x000fe4000ff3e0ff */
[----:B------:R-:W-:Y:S02]  /*0480*/  IADD3.X R17, PT, PT, R9, UR7, RZ, P0, !PT ;  /* 0x0000000709117c10 */ /* 0x000fe400087fe4ff */
[----:B------:R-:W-:Y:S02]  /*0490*/  IADD3.X R29, PT, PT, R10, UR7, RZ, P1, !PT ;  /* 0x000000070a1d7c10 */ /* 0x000fe40008ffe4ff */
[----:B------:R-:W-:Y:S01]  /*04a0*/  IADD3 R13, P0, PT, R4, UR10, RZ ;  /* 0x0000000a040d7c10 */ /* 0x000fe2000ff1e0ff */
[----:B------:R0:W2:Y:S01]  /*04b0*/  LDG.E R27, desc[UR12][R16.64] ;  /* 0x0000000c101b7981 */ /* 0x0000a2000c1e1900 */
[----:B------:R-:W-:-:S03]  /*04c0*/  IADD3 R15, P1, PT, R5, UR20, RZ ;  /* 0x00000014050f7c10 */ /* 0x000fc6000ff3e0ff */
[----:B------:R-:W2:Y:S01]  /*04d0*/  LDG.E R28, desc[UR12][R28.64] ;  /* 0x0000000c1c1c7981 */ /* 0x000ea2000c1e1900 */
[----:B------:R-:W-:Y:S01]  /*04e0*/  IMAD.X R20, RZ, RZ, R6, P0 ;  /* 0x000000ffff147224 */ /* 0x000fe200000e0606 */
[----:B------:R-:W-:Y:S01]  /*04f0*/  LEA R12, P0, R13, UR28, 0x2 ;  /* 0x0000001c0d0c7c11 */ /* 0x000fe2000f8010ff */
[----:B------:R-:W-:Y:S01]  /*0500*/  IMAD.X R18, RZ, RZ, R7, P1 ;  /* 0x000000ffff127224 */ /* 0x000fe200008e0607 */
[----:B------:R-:W-:Y:S02]  /*0510*/  LEA R14, P1, R15, UR26, 0x2 ;  /* 0x0000001a0f0e7c11 */ /* 0x000fe4000f8210ff */
[----:B------:R-:W-:Y:S02]  /*0520*/  LEA.HI.X R13, R13, UR29, R20, 0x2, P0 ;  /* 0x0000001d0d0d7c11 */ /* 0x000fe400080f1414 */
[----:B------:R-:W-:-:S03]  /*0530*/  LEA.HI.X R15, R15, UR27, R18, 0x2, P1 ;  /* 0x0000001b0f0f7c11 */ /* 0x000fc600088f1412 */
[----:B------:R1:W3:Y:S04]  /*0540*/  LDG.E R18, desc[UR12][R12.64] ;  /* 0x0000000c0c127981 */ /* 0x0002e8000c1e1900 */
[----:B------:R4:W3:Y:S01]  /*0550*/  LDG.E R19, desc[UR12][R14.64] ;  /* 0x0000000c0e137981 */ /* 0x0008e2000c1e1900 */
[C---:B0-----:R-:W-:Y:S02]  /*0560*/  IADD3 R17, P0, PT, R4.reuse, UR18, RZ ;  /* 0x0000001204117c10 */ /* 0x041fe4000ff1e0ff */
[----:B------:R-:W-:Y:S02]  /*0570*/  IADD3 R21, P1, PT, R5, UR21, RZ ;  /* 0x0000001505157c10 */ /* 0x000fe4000ff3e0ff */
[----:B------:R-:W-:Y:S01]  /*0580*/  IADD3 R16, P2, PT, R4, UR14, RZ ;  /* 0x0000000e04107c10 */ /* 0x000fe2000ff5e0ff */
[----:B------:R-:W-:Y:S01]  /*0590*/  IMAD.X R20, RZ, RZ, R6, P0 ;  /* 0x000000ffff147224 */ /* 0x000fe200000e0606 */
[----:B------:R-:W-:Y:S01]  /*05a0*/  LEA R22, P0, R17, UR28, 0x2 ;  /* 0x0000001c11167c11 */ /* 0x000fe2000f8010ff */
[----:B------:R-:W-:Y:S01]  /*05b0*/  IMAD.X R24, RZ, RZ, R7, P1 ;  /* 0x000000ffff187224 */ /* 0x000fe200008e0607 */
[----:B-1----:R-:W-:-:S02]  /*05c0*/  LEA R12, P1, R16, UR28, 0x2 ;  /* 0x0000001c100c7c11 */ /* 0x002fc4000f8210ff */
[----:B------:R-:W-:Y:S01]  /*05d0*/  LEA.HI.X R23, R17, UR29, R20, 0x2, P0 ;  /* 0x0000001d11177c11 */ /* 0x000fe200080f1414 */
[----:B------:R-:W-:Y:S01]  /*05e0*/  IMAD.X R17, RZ, RZ, R6, P2 ;  /* 0x000000ffff117224 */ /* 0x000fe200010e0606 */
[----:B------:R-:W-:-:S04]  /*05f0*/  LEA R20, P0, R21, UR26, 0x2 ;  /* 0x0000001a15147c11 */ /* 0x000fc8000f8010ff */
[----:B------:R-:W-:Y:S02]  /*0600*/  LEA.HI.X R21, R21, UR27, R24, 0x2, P0 ;  /* 0x0000001b15157c11 */ /* 0x000fe400080f1418 */
[----:B----4-:R-:W-:Y:S01]  /*0610*/  IADD3 R15, P0, PT, R5, UR22, RZ ;  /* 0x00000016050f7c10 */ /* 0x010fe2000ff1e0ff */
[----:B------:R-:W4:Y:S01]  /*0620*/  LDG.E R24, desc[UR12][R22.64] ;  /* 0x0000000c16187981 */ /* 0x000f22000c1e1900 */
[----:B------:R-:W-:Y:S02]  /*0630*/  LEA.HI.X R13, R16, UR29, R17, 0x2, P1 ;  /* 0x0000001d100d7c11 */ /* 0x000fe400088f1411 */
[----:B------:R-:W-:Y:S01]  /*0640*/  IADD3 R17, P1, PT, R4, UR15, RZ ;  /* 0x0000000f04117c10 */ /* 0x000fe2000ff3e0ff */
[----:B------:R0:W4:Y:S04]  /*0650*/  LDG.E R25, desc[UR12][R20.64] ;  /* 0x0000000c14197981 */ /* 0x000128000c1e1900 */
[----:B------:R-:W-:-:S02]  /*0660*/  IMAD.X R29, RZ, RZ, R6, P1 ;  /* 0x000000ffff1d7224 */ /* 0x000fc400008e0606 */
[----:B0-----:R-:W-:Y:S01]  /*0670*/  IMAD.X R20, RZ, RZ, R7, P0 ;  /* 0x000000ffff147224 */ /* 0x001fe200000e0607 */
[----:B------:R-:W-:Y:S02]  /*0680*/  LEA R14, P0, R15, UR26, 0x2 ;  /* 0x0000001a0f0e7c11 */ /* 0x000fe4000f8010ff */
[----:B------:R-:W-:Y:S02]  /*0690*/  LEA R16, P1, R17, UR28, 0x2 ;  /* 0x0000001c11107c11 */ /* 0x000fe4000f8210ff */
[----:B------:R-:W-:Y:S02]  /*06a0*/  LEA.HI.X R15, R15, UR27, R20, 0x2, P0 ;  /* 0x0000001b0f0f7c11 */ /* 0x000fe400080f1414 */
[----:B------:R-:W-:Y:S02]  /*06b0*/  IADD3 R22, P0, PT, R5, UR23, RZ ;  /* 0x0000001705167c10 */ /* 0x000fe4000ff1e0ff */
[----:B------:R-:W-:Y:S01]  /*06c0*/  LEA.HI.X R17, R17, UR29, R29, 0x2, P1 ;  /* 0x0000001d11117c11 */ /* 0x000fe200088f141d */
[----:B------:R-:W5:Y:S01]  /*06d0*/  LDG.E R14, desc[UR12][R14.64] ;  /* 0x0000000c0e0e7981 */ /* 0x000f62000c1e1900 */
[----:B------:R-:W-:Y:S01]  /*06e0*/  IADD3 R23, P1, PT, R4, UR16, RZ ;  /* 0x0000001004177c10 */ /* 0x000fe2000ff3e0ff */
[----:B------:R-:W-:Y:S01]  /*06f0*/  IMAD.X R21, RZ, RZ, R7, P0 ;  /* 0x000000ffff157224 */ /* 0x000fe200000e0607 */
[C---:B------:R-:W-:Y:S01]  /*0700*/  LEA R20, P0, R22.reuse, UR26, 0x2 ;  /* 0x0000001a16147c11 */ /* 0x040fe2000f8010ff */
[----:B------:R0:W5:Y:S03]  /*0710*/  LDG.E R29, desc[UR12][R12.64] ;  /* 0x0000000c0c1d7981 */ /* 0x000166000c1e1900 */
[----:B------:R-:W-:-:S02]  /*0720*/  LEA.HI.X R21, R22, UR27, R21, 0x2, P0 ;  /* 0x0000001b16157c11 */ /* 0x000fc400080f1415 */
[----:B------:R-:W-:Y:S01]  /*0730*/  LEA R22, P0, R23, UR28, 0x2 ;  /* 0x0000001c17167c11 */ /* 0x000fe2000f8010ff */
[----:B------:R1:W5:Y:S01]  /*0740*/  LDG.E R15, desc[UR12][R16.64] ;  /* 0x0000000c100f7981 */ /* 0x000362000c1e1900 */
[----:B0-----:R-:W-:-:S03]  /*0750*/  IMAD.X R12, RZ, RZ, R6, P1 ;  /* 0x000000ffff0c7224 */ /* 0x001fc600008e0606 */
[----:B------:R-:W5:Y:S02]  /*0760*/  LDG.E R20, desc[UR12][R20.64] ;  /* 0x0000000c14147981 */ /* 0x000f64000c1e1900 */
[----:B------:R-:W-:Y:S02]  /*0770*/  LEA.HI.X R23, R23, UR29, R12, 0x2, P0 ;  /* 0x0000001d17177c11 */ /* 0x000fe400080f140c */
[----:B------:R-:W-:Y:S02]  /*0780*/  IADD3 R12, P0, PT, R5, UR24, RZ ;  /* 0x00000018050c7c10 */ /* 0x000fe4000ff1e0ff */
[----:B------:R-:W-:Y:S01]  /*0790*/  IADD3 R13, P1, PT, R4, UR17, RZ ;  /* 0x00000011040d7c10 */ /* 0x000fe2000ff3e0ff */
[----:B------:R3:W5:Y:S02]  /*07a0*/  LDG.E R22, desc[UR12][R22.64] ;  /* 0x0000000c16167981 */ /* 0x000764000c1e1900 */
[----:B-1----:R-:W-:Y:S01]  /*07b0*/  IMAD.X R17, RZ, RZ, R7, P0 ;  /* 0x000000ffff117224 */ /* 0x002fe200000e0607 */
[----:B------:R-:W-:-:S04]  /*07c0*/  LEA R16, P0, R12, UR26, 0x2 ;  /* 0x0000001a0c107c11 */ /* 0x000fc8000f8010ff */
[----:B------:R-:W-:Y:S02]  /*07d0*/  LEA.HI.X R17, R12, UR27, R17, 0x2, P0 ;  /* 0x0000001b0c117c11 */ /* 0x000fe400080f1411 */
[----:B------:R-:W-:-:S04]  /*07e0*/  LEA R12, P0, R13, UR28, 0x2 ;  /* 0x0000001c0d0c7c11 */ /* 0x000fc8000f8010ff */
[----:B------:R0:W5:Y:S01]  /*07f0*/  LDG.E R17, desc[UR12][R16.64] ;  /* 0x0000000c10117981 */ /* 0x000162000c1e1900 */
[----:B--2---:R-:W-:Y:S01]  /*0800*/  FFMA R28, R27, R28, R26 ;  /* 0x0000001c1b1c7223 */ /* 0x004fe2000000001a */
[----:B------:R-:W-:-:S05]  /*0810*/  IMAD.X R26, RZ, RZ, R6, P1 ;  /* 0x000000ffff1a7224 */ /* 0x000fca00008e0606 */
[----:B------:R-:W-:Y:S02]  /*0820*/  LEA.HI.X R13, R13, UR29, R26, 0x2, P0 ;  /* 0x0000001d0d0d7c11 */ /* 0x000fe400080f141a */
[----:B------:R-:W-:-:S03]  /*0830*/  IADD3 R27, P0, PT, R5, UR25, RZ ;  /* 0x00000019051b7c10 */ /* 0x000fc6000ff1e0ff */
[----:B------:R1:W2:Y:S01]  /*0840*/  LDG.E R21, desc[UR12][R12.64] ;  /* 0x0000000c0c157981 */ /* 0x0002a2000c1e1900 */
[----:B---3--:R-:W-:Y:S01]  /*0850*/  FFMA R23, R18, R19, R28 ;  /* 0x0000001312177223 */ /* 0x008fe2000000001c */
[----:B------:R-:W-:Y:S01]  /*0860*/  IMAD.X R18, RZ, RZ, R7, P0 ;  /* 0x000000ffff127224 */ /* 0x000fe200000e0607 */
[----:B------:R-:W-:Y:S02]  /*0870*/  IADD3 R19, P1, PT, R4, UR19, RZ ;  /* 0x0000001304137c10 */ /* 0x000fe4000ff3e0ff */
[----:B------:R-:W-:-:S03]  /*0880*/  LEA R26, P0, R27, UR26, 0x2 ;  /* 0x0000001a1b1a7c11 */ /* 0x000fc6000f8010ff */
[----:B------:R-:W-:Y:S01]  /*0890*/  IMAD.X R28, RZ, RZ, R6, P1 ;  /* 0x000000ffff1c7224 */ /* 0x000fe200008e0606 */
[----:B------:R-:W-:Y:S02]  /*08a0*/  LEA.HI.X R27, R27, UR27, R18, 0x2, P0 ;  /* 0x0000001b1b1b7c11 */ /* 0x000fe400080f1412 */
[----:B------:R-:W-:-:S03]  /*08b0*/  LEA R18, P0, R19, UR28, 0x2 ;  /* 0x0000001c13127c11 */ /* 0x000fc6000f8010ff */
[----:B------:R-:W2:Y:S01]  /*08c0*/  LDG.E R26, desc[UR12][R26.64] ;  /* 0x0000000c1a1a7981 */ /* 0x000ea2000c1e1900 */
[----:B------:R-:W-:Y:S02]  /*08d0*/  LEA.HI.X R19, R19, UR29, R28, 0x2, P0 ;  /* 0x0000001d13137c11 */ /* 0x000fe400080f141c */
[----:B0-----:R-:W-:-:S03]  /*08e0*/  IADD3 R16, P0, PT, R5, UR9, RZ ;  /* 0x0000000905107c10 */ /* 0x001fc6000ff1e0ff */
[----:B------:R-:W3:Y:S02]  /*08f0*/  LDG.E R18, desc[UR12][R18.64] ;  /* 0x0000000c12127981 */ /* 0x000ee4000c1e1900 */
[----:B-1----:R-:W-:Y:S01]  /*0900*/  IMAD.X R13, RZ, RZ, R7, P0 ;  /* 0x000000ffff0d7224 */ /* 0x002fe200000e0607 */
[----:B------:R-:W-:-:S04]  /*0910*/  LEA R12, P0, R16, UR26, 0x2 ;  /* 0x0000001a100c7c11 */ /* 0x000fc8000f8010ff */
[----:B------:R-:W-:-:S05]  /*0920*/  LEA.HI.X R13, R16, UR27, R13, 0x2, P0 ;  /* 0x0000001b100d7c11 */ /* 0x000fca00080f140d */
[----:B------:R-:W3:Y:S01]  /*0930*/  LDG.E R12, desc[UR12][R12.64] ;  /* 0x0000000c0c0c7981 */ /* 0x000ee2000c1e1900 */
[----:B----4-:R-:W-:Y:S01]  /*0940*/  FFMA R24, R24, R25, R23 ;  /* 0x0000001918187223 */ /* 0x010fe20000000017 */
[----:B------:R-:W-:-:S04]  /*0950*/  UIADD3 UR11, UPT, UPT, UR11, 0x8, URZ ;  /* 0x000000080b0b7890 */ /* 0x000fc8000fffe0ff */
[----:B------:R-:W-:Y:S01]  /*0960*/  UISETP.NE.AND UP0, UPT, UR11, URZ, UPT ;  /* 0x000000ff0b00728c */ /* 0x000fe2000bf05270 */
[----:B-----5:R-:W-:-:S04]  /*0970*/  FFMA R14, R29, R14, R24 ;  /* 0x0000000e1d0e7223 */ /* 0x020fc80000000018 */
[----:B------:R-:W-:Y:S01]  /*0980*/  FFMA R15, R15, R20, R14 ;  /* 0x000000140f0f7223 */ /* 0x000fe2000000000e */
[----:B------:R-:W-:Y:S02]  /*0990*/  UIADD3 UR20, UPT, UPT, UR8, UR20, URZ ;  /* 0x0000001408147290 */ /* 0x000fe4000fffe0ff */
[----:B------:R-:W-:Y:S02]  /*09a0*/  UIADD3 UR21, UPT, UPT, UR8, UR21, URZ ;  /* 0x0000001508157290 */ /* 0x000fe4000fffe0ff */
[----:B------:R-:W-:Y:S02]  /*09b0*/  UIADD3 UR22, UPT, UPT, UR8, UR22, URZ ;  /* 0x0000001608167290 */ /* 0x000fe4000fffe0ff */
[----:B------:R-:W-:Y:S02]  /*09c0*/  UIADD3 UR23, UPT, UPT, UR8, UR23, URZ ;  /* 0x0000001708177290 */ /* 0x000fe4000fffe0ff */
[----:B------:R-:W-:Y:S02]  /*09d0*/  UIADD3 UR24, UPT, UPT, UR8, UR24, URZ ;  /* 0x0000001808187290 */ /* 0x000fe4000fffe0ff */
[----:B------:R-:W-:Y:S01]  /*09e0*/  UIADD3 UR25, UPT, UPT, UR8, UR25, URZ ;  /* 0x0000001908197290 */ /* 0x000fe2000fffe0ff */
[----:B------:R-:W-:Y:S01]  /*09f0*/  FFMA R22, R22, R17, R15 ;  /* 0x0000001116167223 */ /* 0x000fe2000000000f */
[----:B------:R-:W-:-:S02]  /*0a00*/  UIADD3 UR9, UPT, UPT, UR8, UR9, URZ ;  /* 0x0000000908097290 */ /* 0x000fc4000fffe0ff */
[----:B------:R-:W-:Y:S02]  /*0a10*/  UIADD3 UR10, UPT, UPT, UR8, UR10, URZ ;  /* 0x0000000a080a7290 */ /* 0x000fe4000fffe0ff */
[----:B------:R-:W-:Y:S02]  /*0a20*/  UIADD3 UR18, UPT, UPT, UR8, UR18, URZ ;  /* 0x0000001208127290 */ /* 0x000fe4000fffe0ff */
[----:B------:R-:W-:Y:S02]  /*0a30*/  UIADD3 UR14, UPT, UPT, UR8, UR14, URZ ;  /* 0x0000000e080e7290 */ /* 0x000fe4000fffe0ff */
[----:B------:R-:W-:Y:S02]  /*0a40*/  UIADD3 UR15, UPT, UPT, UR8, UR15, URZ ;  /* 0x0000000f080f7290 */ /* 0x000fe4000fffe0ff */
[----:B------:R-:W-:Y:S02]  /*0a50*/  UIADD3 UR16, UPT, UPT, UR8, UR16, URZ ;  /* 0x0000001008107290 */ /* 0x000fe4000fffe0ff */
[----:B------:R-:W-:-:S02]  /*0a60*/  UIADD3 UR17, UPT, UPT, UR8, UR17, URZ ;  /* 0x0000001108117290 */ /* 0x000fc4000fffe0ff */
[----:B------:R-:W-:Y:S02]  /*0a70*/  UIADD3 UR19, UPT, UPT, UR8, UR19, URZ ;  /* 0x0000001308137290 */ /* 0x000fe4000fffe0ff */
[----:B------:R-:W-:Y:S01]  /*0a80*/  UIMAD.WIDE.U32 UR6, UR8, 0x4, UR6 ;  /* 0x00000004080678a5 */ /* 0x000fe2000f8e0006 */
[----:B--2---:R-:W-:-:S04]  /*0a90*/  FFMA R21, R21, R26, R22 ;  /* 0x0000001a15157223 */ /* 0x004fc80000000016 */
[----:B---3--:R-:W-:Y:S01]  /*0aa0*/  FFMA R26, R18, R12, R21 ;  /* 0x0000000c121a7223 */ /* 0x008fe20000000015 */
[----:B------:R-:W-:Y:S06]  /*0ab0*/  BRA.U UP0, `(.L_x_3) ;  /* 0xfffffff900687547 */ /* 0x000fec000b83ffff */
[----:B------:R-:W0:Y:S02]  /*0ac0*/  LDCU UR6, c[0x0][0x384] ;  /* 0x00007080ff0677ac */ /* 0x000e240008000800 */
[----:B0-----:R-:W-:-:S12]  /*0ad0*/  ULOP3.LUT UR6, UR6, 0x7ffffff8, URZ, 0xc0, !UPT ;  /* 0x7ffffff806067892 */ /* 0x001fd8000f8ec0ff */
.L_x_2:
[----:B------:R-:W0:Y:S02]  /*0ae0*/  LDCU UR18, c[0x0][0x384] ;  /* 0x00007080ff1277ac */ /* 0x000e240008000800 */
[----:B0-----:R-:W-:-:S04]  /*0af0*/  ULOP3.LUT UR7, UR18, 0x7, URZ, 0xc0, !UPT ;  /* 0x0000000712077892 */ /* 0x001fc8000f8ec0ff */
[----:B------:R-:W-:-:S09]  /*0b00*/  UISETP.NE.AND UP0, UPT, UR7, URZ, UPT ;  /* 0x000000ff0700728c */ /* 0x000fd2000bf05270 */
[----:B------:R-:W-:Y:S05]  /*0b10*/  BRA.U !UP0, `(.L_x_4) ;  /* 0x0000000508c47547 */ /* 0x000fea000b800000 */
[----:B------:R-:W-:Y:S02]  /*0b20*/  UIADD3 UR7, UPT, UPT, UR7, -0x1, URZ ;  /* 0xffffffff07077890 */ /* 0x000fe4000fffe0ff */
[----:B------:R-:W-:Y:S02]  /*0b30*/  ULOP3.LUT UR19, UR18, 0x3, URZ, 0xc0, !UPT ;  /* 0x0000000312137892 */ /* 0x000fe4000f8ec0ff */
[----:B------:R-:W-:Y:S02]  /*0b40*/  UISETP.GE.U32.AND UP0, UPT, UR7, 0x3, UPT ;  /* 0x000000030700788c */ /* 0x000fe4000bf06070 */
[----:B------:R-:W-:-:S07]  /*0b50*/  UISETP.NE.AND UP1, UPT, UR19, URZ, UPT ;  /* 0x000000ff1300728c */ /* 0x000fce000bf25270 */
[----:B------:R-:W-:Y:S05]  /*0b60*/  BRA.U !UP0, `(.L_x_5) ;  /* 0x0000000108e07547 */ /* 0x000fea000b800000 */
[----:B------:R-:W0:Y:S01]  /*0b70*/  LDCU UR11, c[0x0][0x380] ;  /* 0x00007000ff0b77ac */ /* 0x000e220008000800 */
[----:B------:R-:W1:Y:S01]  /*0b80*/  LDCU.64 UR14, c[0x0][0x390] ;  /* 0x00007200ff0e77ac */ /* 0x000e620008000a00 */
[----:B------:R-:W2:Y:S01]  /*0b90*/  LDCU.64 UR16, c[0x0][0x3b0] ;  /* 0x00007600ff1077ac */ /* 0x000ea20008000a00 */
[----:B0-----:R-:W-:Y:S02]  /*0ba0*/  UIMAD UR7, UR6, UR11, UR4 ;  /* 0x0000000b060772a4 */ /* 0x001fe4000f8e0204 */
[----:B------:R-:W-:-:S04]  /*0bb0*/  UIMAD UR10, UR6, UR11, UR5 ;  /* 0x0000000b060a72a4 */ /* 0x000fc8000f8e0205 */
[----:B------:R-:W-:Y:S01]  /*0bc0*/  IADD3 R10, P0, PT, R4, UR7, RZ ;  /* 0x00000007040a7c10 */ /* 0x000fe2000ff1e0ff */
[----:B------:R-:W-:Y:S01]  /*0bd0*/  UIADD3 UR7, UPT, UPT, UR7, UR11, URZ ;  /* 0x0000000b07077290 */ /* 0x000fe2000fffe0ff */
[----:B------:R-:W-:Y:S01]  /*0be0*/  IADD3 R13, P1, PT, R5, UR10, RZ ;  /* 0x0000000a050d7c10 */ /* 0x000fe2000ff3e0ff */
[----:B------:R-:W-:Y:S02]  /*0bf0*/  UIADD3 UR9, UPT, UPT, UR10, UR11, URZ ;  /* 0x0000000b0a097290 */ /* 0x000fe4000fffe0ff */
[----:B------:R-:W-:Y:S01]  /*0c00*/  IMAD.X R11, RZ, RZ, R6, P0 ;  /* 0x000000ffff0b7224 */ /* 0x000fe200000e0606 */
[C---:B-1----:R-:W-:Y:S01]  /*0c10*/  LEA R24, P0, R10.reuse, UR14, 0x2 ;  /* 0x0000000e0a187c11 */ /* 0x042fe2000f8010ff */
[----:B------:R-:W-:Y:S01]  /*0c20*/  UIADD3 UR10, UPT, UPT, UR7, UR11, URZ ;  /* 0x0000000b070a7290 */ /* 0x000fe2000fffe0ff */
[----:B------:R-:W-:Y:S02]  /*0c30*/  IMAD.X R20, RZ, RZ, R7, P1 ;  /* 0x000000ffff147224 */ /* 0x000fe400008e0607 */
[----:B------:R-:W-:-:S02]  /*0c40*/  LEA.HI.X R25, R10, UR15, R11, 0x2, P0 ;  /* 0x0000000f0a197c11 */ /* 0x000fc400080f140b */
[----:B------:R-:W-:Y:S02]  /*0c50*/  IADD3 R11, P2, PT, R4, UR7, RZ ;  /* 0x00000007040b7c10 */ /* 0x000fe4000ff5e0ff */
[----:B------:R-:W-:Y:S01]  /*0c60*/  IADD3 R10, P3, PT, R5, UR9, RZ ;  /* 0x00000009050a7c10 */ /* 0x000fe2000ff7e0ff */
[----:B------:R0:W3:Y:S01]  /*0c70*/  LDG.E R21, desc[UR12][R24.64] ;  /* 0x0000000c18157981 */ /* 0x0000e2000c1e1900 */
[----:B--2---:R-:W-:Y:S01]  /*0c80*/  LEA R12, P0, R13, UR16, 0x2 ;  /* 0x000000100d0c7c11 */ /* 0x004fe2000f8010ff */
[----:B------:R-:W-:Y:S01]  /*0c90*/  IMAD.X R18, RZ, RZ, R6, P2 ;  /* 0x000000ffff127224 */ /* 0x000fe200010e0606 */
[----:B------:R-:W-:Y:S01]  /*0ca0*/  LEA R16, P1, R11, UR14, 0x2 ;  /* 0x0000000e0b107c11 */ /* 0x000fe2000f8210ff */
[----:B------:R-:W-:Y:S01]  /*0cb0*/  IMAD.X R15, RZ, RZ, R7, P3 ;  /* 0x000000ffff0f7224 */ /* 0x000fe200018e0607 */
[----:B------:R-:W-:Y:S02]  /*0cc0*/  LEA.HI.X R13, R13, UR17, R20, 0x2, P0 ;  /* 0x000000110d0d7c11 */ /* 0x000fe400080f1414 */
[----:B------:R-:W-:-:S02]  /*0cd0*/  LEA.HI.X R17, R11, UR15, R18, 0x2, P1 ;  /* 0x0000000f0b117c11 */ /* 0x000fc400088f1412 */
[----:B------:R-:W-:Y:S02]  /*0ce0*/  IADD3 R11, P0, PT, R4, UR10, RZ ;  /* 0x0000000a040b7c10 */ /* 0x000fe4000ff1e0ff */
[C---:B------:R-:W-:Y:S01]  /*0cf0*/  LEA R14, P2, R10.reuse, UR16, 0x2 ;  /* 0x000000100a0e7c11 */ /* 0x040fe2000f8410ff */
[----:B------:R-:W-:Y:S01]  /*0d00*/  UIADD3 UR9, UPT, UPT, UR9, UR11, URZ ;  /* 0x0000000b09097290 */ /* 0x000fe2000fffe0ff */
[----:B------:R1:W3:Y:S01]  /*0d10*/  LDG.E R20, desc[UR12][R12.64] ;  /* 0x0000000c0c147981 */ /* 0x0002e2000c1e1900 */
[----:B------:R-:W-:Y:S01]  /*0d20*/  IMAD.X R18, RZ, RZ, R6, P0 ;  /* 0x000000ffff127224 */ /* 0x000fe200000e0606 */
[----:B------:R-:W-:Y:S02]  /*0d30*/  LEA.HI.X R15, R10, UR17, R15, 0x2, P2 ;  /* 0x000000110a0f7c11 */ /* 0x000fe400090f140f */
[C---:B------:R-:W-:Y:S01]  /*0d40*/  LEA R10, P0, R11.reuse, UR14, 0x2 ;  /* 0x0000000e0b0a7c11 */ /* 0x040fe2000f8010ff */
[----:B------:R-:W-:Y:S01]  /*0d50*/  UIADD3 UR10, UPT, UPT, UR10, UR11, URZ ;  /* 0x0000000b0a0a7290 */ /* 0x000fe2000fffe0ff */
[----:B------:R2:W4:Y:S01]  /*0d60*/  LDG.E R22, desc[UR12][R16.64] ;  /* 0x0000000c10167981 */ /* 0x000522000c1e1900 */
[----:B------:R-:W-:Y:S01]  /*0d70*/  UIADD3 UR7, UPT, UPT, UR9, UR11, URZ ;  /* 0x0000000b09077290 */ /* 0x000fe2000fffe0ff */
[----:B------:R-:W-:-:S02]  /*0d80*/  LEA.HI.X R11, R11, UR15, R18, 0x2, P0 ;  /* 0x0000000f0b0b7c11 */ /* 0x000fc400080f1412 */
[C---:B------:R-:W-:Y:S01]  /*0d90*/  IADD3 R19, P0, PT, R5.reuse, UR9, RZ ;  /* 0x0000000905137c10 */ /* 0x040fe2000ff1e0ff */
[----:B------:R-:W4:Y:S01]  /*0da0*/  LDG.E R15, desc[UR12][R14.64] ;  /* 0x0000000c0e0f7981 */ /* 0x000f22000c1e1900 */
[----:B0-----:R-:W-:Y:S02]  /*0db0*/  IADD3 R25, P1, PT, R4, UR10, RZ ;  /* 0x0000000a04197c10 */ /* 0x001fe4000ff3e0ff */
[----:B------:R-:W-:Y:S01]  /*0dc0*/  IADD3 R23, P2, PT, R5, UR7, RZ ;  /* 0x0000000705177c10 */ /* 0x000fe2000ff5e0ff */
[--C-:B------:R-:W-:Y:S01]  /*0dd0*/  IMAD.X R27, RZ, RZ, R7.reuse, P0 ;  /* 0x000000ffff1b7224 */ /* 0x100fe200000e0607 */
[----:B-1----:R-:W-:Y:S01]  /*0de0*/  LEA R12, P0, R19, UR16, 0x2 ;  /* 0x00000010130c7c11 */ /* 0x002fe2000f8010ff */
[----:B------:R-:W-:Y:S01]  /*0df0*/  IMAD.X R28, RZ, RZ, R6, P1 ;  /* 0x000000ffff1c7224 */ /* 0x000fe200008e0606 */
[----:B------:R-:W-:Y:S01]  /*0e00*/  LEA R18, P1, R25, UR14, 0x2 ;  /* 0x0000000e19127c11 */ /* 0x000fe2000f8210ff */
[----:B------:R-:W-:Y:S01]  /*0e10*/  IMAD.X R24, RZ, RZ, R7, P2 ;  /* 0x000000ffff187224 */ /* 0x000fe200010e0607 */
[----:B--2---:R-:W-:Y:S01]  /*0e20*/  LEA R16, P2, R23, UR16, 0x2 ;  /* 0x0000001017107c11 */ /* 0x004fe2000f8410ff */
[----:B------:R-:W2:Y:S01]  /*0e30*/  LDG.E R10, desc[UR12][R10.64] ;  /* 0x0000000c0a0a7981 */ /* 0x000ea2000c1e1900 */
[----:B------:R-:W-:-:S02]  /*0e40*/  LEA.HI.X R13, R19, UR17, R27, 0x2, P0 ;  /* 0x00000011130d7c11 */ /* 0x000fc400080f141b */
[----:B------:R-:W-:Y:S02]  /*0e50*/  LEA.HI.X R19, R25, UR15, R28, 0x2, P1 ;  /* 0x0000000f19137c11 */ /* 0x000fe400088f141c */
[----:B------:R-:W-:Y:S01]  /*0e60*/  LEA.HI.X R17, R23, UR17, R24, 0x2, P2 ;  /* 0x0000001117117c11 */ /* 0x000fe200090f1418 */
[----:B------:R-:W2:Y:S04]  /*0e70*/  LDG.E R12, desc[UR12][R12.64] ;  /* 0x0000000c0c0c7981 */ /* 0x000ea8000c1e1900 */
[----:B------:R-:W5:Y:S04]  /*0e80*/  LDG.E R18, desc[UR12][R18.64] ;  /* 0x0000000c12127981 */ /* 0x000f68000c1e1900 */
[----:B------:R-:W5:Y:S01]  /*0e90*/  LDG.E R16, desc[UR12][R16.64] ;  /* 0x0000000c10107981 */ /* 0x000f62000c1e1900 */
[----:B------:R-:W-:Y:S01]  /*0ea0*/  UIADD3 UR6, UPT, UPT, UR6, 0x4, URZ ;  /* 0x0000000406067890 */ /* 0x000fe2000fffe0ff */
[----:B---3--:R-:W-:-:S04]  /*0eb0*/  FFMA R21, R21, R20, R26 ;  /* 0x0000001415157223 */ /* 0x008fc8000000001a */
[----:B----4-:R-:W-:-:S04]  /*0ec0*/  FFMA R15, R22, R15, R21 ;  /* 0x0000000f160f7223 */ /* 0x010fc80000000015 */
[----:B--2---:R-:W-:-:S04]  /*0ed0*/  FFMA R15, R10, R12, R15 ;  /* 0x0000000c0a0f7223 */ /* 0x004fc8000000000f */
[----:B-----5:R-:W-:-:S07]  /*0ee0*/  FFMA R26, R18, R16, R15 ;  /* 0x00000010121a7223 */ /* 0x020fce000000000f */
.L_x_5:
[----:B------:R-:W-:Y:S05]  /*0ef0*/  BRA.U !UP1, `(.L_x_4) ;  /* 0x0000000109cc7547 */ /* 0x000fea000b800000 */
[----:B------:R-:W0:Y:S01]  /*0f00*/  LDCU UR7, c[0x0][0x384] ;  /* 0x00007080ff0777ac */ /* 0x000e220008000800 */
[----:B------:R-:W-:Y:S02]  /*0f10*/  UISETP.NE.AND UP0, UPT, UR19, 0x1, UPT ;  /* 0x000000011300788c */ /* 0x000fe4000bf05270 */
[----:B0-----:R-:W-:-:S07]  /*0f20*/  ULOP3.LUT UP1, URZ, UR7, 0x1, URZ, 0xc0, !UPT ;  /* 0x0000000107ff7892 */ /* 0x001fce000f82c0ff */
[----:B------:R-:W-:Y:S05]  /*0f30*/  BRA.U !UP0, `(.L_x_6) ;  /* 0x0000000108787547 */ /* 0x000fea000b800000 */
[----:B------:R-:W0:Y:S01]  /*0f40*/  LDCU UR7, c[0x0][0x380] ;  /* 0x00007000ff0777ac */ /* 0x000e220008000800 */
[----:B------:R-:W1:Y:S01]  /*0f50*/  LDCU.64 UR10, c[0x0][0x390] ;  /* 0x00007200ff0a77ac */ /* 0x000e620008000a00 */
[----:B------:R-:W2:Y:S01]  /*0f60*/  LDCU.64 UR16, c[0x0][0x3b0] ;  /* 0x00007600ff1077ac */ /* 0x000ea20008000a00 */
[----:B0-----:R-:W-:Y:S02]  /*0f70*/  UIMAD UR9, UR6, UR7, UR4 ;  /* 0x00000007060972a4 */ /* 0x001fe4000f8e0204 */
[----:B------:R-:W-:-:S04]  /*0f80*/  UIMAD UR14, UR6, UR7, UR5 ;  /* 0x00000007060e72a4 */ /* 0x000fc8000f8e0205 */
[C---:B------:R-:W-:Y:S01]  /*0f90*/  IADD3 R11, P0, PT, R4.reuse, UR9, RZ ;  /* 0x00000009040b7c10 */ /* 0x040fe2000ff1e0ff */
[----:B------:R-:W-:Y:S01]  /*0fa0*/  UIADD3 UR9, UPT, UPT, UR9, UR7, URZ ;  /* 0x0000000709097290 */ /* 0x000fe2000fffe0ff */
[----:B------:R-:W-:Y:S01]  /*0fb0*/  IADD3 R13, P1, PT, R5, UR14, RZ ;  /* 0x0000000e050d7c10 */ /* 0x000fe2000ff3e0ff */
[----:B------:R-:W-:Y:S02]  /*0fc0*/  UIADD3 UR7, UPT, UPT, UR14, UR7, URZ ;  /* 0x000000070e077290 */ /* 0x000fe4000fffe0ff */
[----:B------:R-:W-:Y:S01]  /*0fd0*/  IMAD.X R12, RZ, RZ, R6, P0 ;  /* 0x000000ffff0c7224 */ /* 0x000fe200000e0606 */
[----:B-1----:R-:W-:Y:S01]  /*0fe0*/  LEA R10, P0, R11, UR10, 0x2 ;  /* 0x0000000a0b0a7c11 */ /* 0x002fe2000f8010ff */
[----:B------:R-:W-:Y:S01]  /*0ff0*/  IMAD.X R18, RZ, RZ, R7, P1 ;  /* 0x000000ffff127224 */ /* 0x000fe200008e0607 */
[----:B------:R-:W-:Y:S02]  /*1000*/  IADD3 R15, P2, PT, R4, UR9, RZ ;  /* 0x00000009040f7c10 */ /* 0x000fe4000ff5e0ff */
[----:B------:R-:W-:-:S02]  /*1010*/  IADD3 R19, P3, PT, R5, UR7, RZ ;  /* 0x0000000705137c10 */ /* 0x000fc4000ff7e0ff */
[----:B------:R-:W-:Y:S01]  /*1020*/  LEA.HI.X R11, R11, UR11, R12, 0x2, P0 ;  /* 0x0000000b0b0b7c11 */ /* 0x000fe200080f140c */
[----:B------:R-:W-:Y:S01]  /*1030*/  IMAD.X R20, RZ, RZ, R6, P2 ;  /* 0x000000ffff147224 */ /* 0x000fe200010e0606 */
[----:B--2---:R-:W-:Y:S01]  /*1040*/  LEA R16, P0, R13, UR16, 0x2 ;  /* 0x000000100d107c11 */ /* 0x004fe2000f8010ff */
[----:B------:R-:W-:Y:S01]  /*1050*/  IMAD.X R22, RZ, RZ, R7, P3 ;  /* 0x000000ffff167224 */ /* 0x000fe200018e0607 */
[----:B------:R-:W-:Y:S02]  /*1060*/  LEA R14, P1, R15, UR10, 0x2 ;  /* 0x0000000a0f0e7c11 */ /* 0x000fe4000f8210ff */
[----:B------:R-:W-:Y:S01]  /*1070*/  LEA R12, P2, R19, UR16, 0x2 ;  /* 0x00000010130c7c11 */ /* 0x000fe2000f8410ff */
[----:B------:R-:W2:Y:S01]  /*1080*/  LDG.E R11, desc[UR12][R10.64] ;  /* 0x0000000c0a0b7981 */ /* 0x000ea2000c1e1900 */
[----:B------:R-:W-:Y:S02]  /*1090*/  LEA.HI.X R17, R13, UR17, R18, 0x2, P0 ;  /* 0x000000110d117c11 */ /* 0x000fe400080f1412 */
[----:B------:R-:W-:-:S02]  /*10a0*/  LEA.HI.X R15, R15, UR11, R20, 0x2, P1 ;  /* 0x0000000b0f0f7c11 */ /* 0x000fc400088f1414 */
[----:B------:R-:W-:Y:S01]  /*10b0*/  LEA.HI.X R13, R19, UR17, R22, 0x2, P2 ;  /* 0x00000011130d7c11 */ /* 0x000fe200090f1416 */
[----:B------:R-:W2:Y:S04]  /*10c0*/  LDG.E R16, desc[UR12][R16.64] ;  /* 0x0000000c10107981 */ /* 0x000ea8000c1e1900 */
[----:B------:R-:W3:Y:S04]  /*10d0*/  LDG.E R15, desc[UR12][R14.64] ;  /* 0x0000000c0e0f7981 */ /* 0x000ee8000c1e1900 */
[----:B------:R-:W3:Y:S01]  /*10e0*/  LDG.E R12, desc[UR12][R12.64] ;  /* 0x0000000c0c0c7981 */ /* 0x000ee2000c1e1900 */
[----:B------:R-:W-:Y:S01]  /*10f0*/  UIADD3 UR6, UPT, UPT, UR6, 0x2, URZ ;  /* 0x0000000206067890 */ /* 0x000fe2000fffe0ff */
[----:B--2---:R-:W-:-:S04]  /*1100*/  FFMA R26, R11, R16, R26 ;  /* 0x000000100b1a7223 */ /* 0x004fc8000000001a */
[----:B---3--:R-:W-:-:S07]  /*1110*/  FFMA R26, R15, R12, R26 ;  /* 0x0000000c0f1a7223 */ /* 0x008fce000000001a */
.L_x_6:
[----:B------:R-:W-:Y:S05]  /*1120*/  BRA.U !UP1, `(.L_x_4) ;  /* 0x0000000109407547 */ /* 0x000fea000b800000 */
[----:B------:R-:W0:Y:S01]  /*1130*/  LDCU UR7, c[0x0][0x380] ;  /* 0x00007000ff0777ac */ /* 0x000e220008000800 */
[----:B------:R-:W1:Y:S01]  /*1140*/  LDCU.64 UR10, c[0x0][0x390] ;  /* 0x00007200ff0a77ac */ /* 0x000e620008000a00 */
[----:B------:R-:W2:Y:S01]  /*1150*/  LDCU.64 UR14, c[0x0][0x3b0] ;  /* 0x00007600ff0e77ac */ /* 0x000ea20008000a00 */
[----:B0-----:R-:W-:Y:S02]  /*1160*/  UIMAD UR9, UR6, UR7, UR4 ;  /* 0x00000007060972a4 */ /* 0x001fe4000f8e0204 */
[----:B------:R-:W-:-:S04]  /*1170*/  UIMAD UR6, UR6, UR7, UR5 ;  /* 0x00000007060672a4 */ /* 0x000fc8000f8e0205 */
[----:B------:R-:W-:Y:S02]  /*1180*/  IADD3 R13, P0, PT, R4, UR9, RZ ;  /* 0x00000009040d7c10 */ /* 0x000fe4000ff1e0ff */
[----:B------:R-:W-:-:S03]  /*1190*/  IADD3 R11, P1, PT, R5, UR6, RZ ;  /* 0x00000006050b7c10 */ /* 0x000fc6000ff3e0ff */
[----:B------:R-:W-:Y:S01]  /*11a0*/  IMAD.X R16, RZ, RZ, R6, P0 ;  /* 0x000000ffff107224 */ /* 0x000fe200000e0606 */
[----:B-1----:R-:W-:Y:S01]  /*11b0*/  LEA R12, P0, R13, UR10, 0x2 ;  /* 0x0000000a0d0c7c11 */ /* 0x002fe2000f8010ff */
[----:B------:R-:W-:Y:S01]  /*11c0*/  IMAD.X R14, RZ, RZ, R7, P1 ;  /* 0x000000ffff0e7224 */ /* 0x000fe200008e0607 */
[----:B--2---:R-:W-:Y:S02]  /*11d0*/  LEA R10, P1, R11, UR14, 0x2 ;  /* 0x0000000e0b0a7c11 */ /* 0x004fe4000f8210ff */
[----:B------:R-:W-:Y:S02]  /*11e0*/  LEA.HI.X R13, R13, UR11, R16, 0x2, P0 ;  /* 0x0000000b0d0d7c11 */ /* 0x000fe400080f1410 */
[----:B------:R-:W-:-:S04]  /*11f0*/  LEA.HI.X R11, R11, UR15, R14, 0x2, P1 ;  /* 0x0000000f0b0b7c11 */ /* 0x000fc800088f140e */
[----:B------:R-:W2:Y:S04]  /*1200*/  LDG.E R13, desc[UR12][R12.64] ;  /* 0x0000000c0c0d7981 */ /* 0x000ea8000c1e1900 */
[----:B------:R-:W2:Y:S02]  /*1210*/  LDG.E R10, desc[UR12][R10.64] ;  /* 0x0000000c0a0a7981 */ /* 0x000ea4000c1e1900 */
[----:B--2---:R-:W-:-:S07]  /*1220*/  FFMA R26, R13, R10, R26 ;  /* 0x0000000a0d1a7223 */ /* 0x004fce000000001a */
.L_x_4:
[----:B------:R-:W-:Y:S01]  /*1230*/  I2FP.F32.S32 R15, UR18 ;  /* 0x00000012000f7c45 */ /* 0x000fe20008201400 */
[----:B------:R-:W-:Y:S03]  /*1240*/  BSSY.RECONVERGENT B0, `(.L_x_7) ;  /* 0x000000c000007945 */ /* 0x000fe60003800200 */
[----:B------:R-:W0:Y:S08]  /*1250*/  MUFU.RCP R11, R15 ;  /* 0x0000000f000b7308 */ /* 0x000e300000001000 */
[----:B------:R-:W1:Y:S01]  /*1260*/  FCHK P0, R26, R15 ;  /* 0x0000000f1a007302 */ /* 0x000e620000000000 */
[----:B0-----:R-:W-:-:S04]  /*1270*/  FFMA R10, -R15, R11, 1 ;  /* 0x3f8000000f0a7423 */ /* 0x001fc8000000010b */
[----:B------:R-:W-:-:S04]  /*1280*/  FFMA R11, R11, R10, R11 ;  /* 0x0000000a0b0b7223 */ /* 0x000fc8000000000b */
[----:B------:R-:W-:-:S04]  /*1290*/  FFMA R10, R11, R26, RZ ;  /* 0x0000001a0b0a7223 */ /* 0x000fc800000000ff */
[----:B------:R-:W-:-:S04]  /*12a0*/  FFMA R13, -R15, R10, R26 ;  /* 0x0000000a0f0d7223 */ /* 0x000fc8000000011a */
[----:B------:R-:W-:Y:S01]  /*12b0*/  FFMA R10, R11, R13, R10 ;  /* 0x0000000d0b0a7223 */ /* 0x000fe2000000000a */
[----:B-1----:R-:W-:Y:S06]  /*12c0*/  @!P0 BRA `(.L_x_8) ;  /* 0x00000000000c8947 */ /* 0x002fec0003800000 */
[----:B------:R-:W-:Y:S01]  /*12d0*/  IMAD.MOV.U32 R11, RZ, RZ, R15 ;  /* 0x000000ffff0b7224 */ /* 0x000fe200078e000f */
[----:B------:R-:W-:-:S07]  /*12e0*/  MOV R12, 0x1300 ;  /* 0x00001300000c7802 */ /* 0x000fce0000000f00 */
[----:B------:R-:W-:Y:S05]  /*12f0*/  CALL.REL.NOINC `($__internal_0_$__cuda_sm3x_div_rn_noftz_f32_slowpath) ;  /* 0x0000000800287944 */ /* 0x000fea0003c00000 */
.L_x_8:
[----:B------:R-:W-:Y:S05]  /*1300*/  BSYNC.RECONVERGENT B0 ;  /* 0x0000000000007941 */ /* 0x000fea0003800200 */
.L_x_7:
[----:B------:R-:W-:Y:S01]  /*1310*/  FSETP.GTU.AND P0, PT, R10, RZ, PT ;  /* 0x000000ff0a00720b */ /* 0x000fe20003f0c000 */
[----:B------:R-:W0:Y:S01]  /*1320*/  LDCU UR6, c[0x0][0x380] ;  /* 0x00007000ff0677ac */ /* 0x000e220008000800 */
[----:B------:R-:W-:Y:S01]  /*1330*/  IMAD.MOV.U32 R12, RZ, RZ, RZ ;  /* 0x000000ffff0c7224 */ /* 0x000fe200078e00ff */
[----:B------:R-:W-:-:S10]  /*1340*/  UIADD3 UR5, UPT, UPT, UR5, 0x1, URZ ;  /* 0x0000000105057890 */ /* 0x000fd4000fffe0ff */
[C---:B------:R-:W-:Y:S01]  /*1350*/  @P0 FMUL R11, R10.reuse, 16777216 ;  /* 0x4b8000000a0b0820 */ /* 0x040fe20000400000 */
[----:B------:R-:W-:-:S04]  /*1360*/  @P0 FSETP.GEU.AND P1, PT, |R10|, 1.175494350822287508e-38, PT ;  /* 0x008000000a00080b */ /* 0x000fc80003f2e200 */
[----:B------:R-:W-:Y:S01]  /*1370*/  @P0 FSEL R11, R11, R10, !P1 ;  /* 0x0000000a0b0b0208 */ /* 0x000fe20004800000 */
[----:B0-----:R-:W-:Y:S01]  /*1380*/  UISETP.NE.AND UP0, UPT, UR5, UR6, UPT ;  /* 0x000000060500728c */ /* 0x001fe2000bf05270 */
[----:B------:R-:W-:Y:S02]  /*1390*/  FSETP.GEU.OR P1, PT, |R10|, 1.175494350822287508e-38, !P0 ;  /* 0x008000000a00780b */ /* 0x000fe4000472e600 */
[----:B------:R-:W0:Y:S11]  /*13a0*/  @P0 MUFU.LG2 R13, R11 ;  /* 0x0000000b000d0308 */ /* 0x000e360000000c00 */
[----:B0-----:R-:W-:-:S04]  /*13b0*/  @!P1 FADD R13, R13, -24 ;  /* 0xc1c000000d0d9421 */ /* 0x001fc80000000000 */
[----:B------:R-:W-:-:S04]  /*13c0*/  @P0 IMAD.MOV.U32 R12, RZ, RZ, R13 ;  /* 0x000000ffff0c0224 */ /* 0x000fc800078e000d */
[----:B------:R-:W-:Y:S01]  /*13d0*/  FFMA R3, R12, R10, R3 ;  /* 0x0000000a0c037223 */ /* 0x000fe20000000003 */
[----:B------:R-:W-:Y:S06]  /*13e0*/  BRA.U UP0, `(.L_x_9) ;  /* 0xffffffed00987547 */ /* 0x000fec000b83ffff */
[----:B------:R-:W-:-:S04]  /*13f0*/  UIADD3 UR4, UPT, UPT, UR4, 0x1, URZ ;  /* 0x0000000104047890 */ /* 0x000fc8000fffe0ff */
[----:B------:R-:W-:-:S09]  /*1400*/  UISETP.NE.AND UP0, UPT, UR4, UR6, UPT ;  /* 0x000000060400728c */ /* 0x000fd2000bf05270 */
[----:B------:R-:W-:Y:S05]  /*1410*/  BRA.U !UP0, `(.L_x_0) ;  /* 0x0000000508987547 */ /* 0x000fea000b800000 */
[----:B------:R-:W-:Y:S05]  /*1420*/  BRA `(.L_x_10) ;  /* 0xffffffec00707947 */ /* 0x000fea000383ffff */
.L_x_1:
[----:B------:R-:W0:Y:S02]  /*1430*/  LDCU UR4, c[0x0][0x384] ;  /* 0x00007080ff0477ac */ /* 0x000e240008000800 */
[----:B0-----:R-:W-:-:S04]  /*1440*/  I2FP.F32.S32 R11, UR4 ;  /* 0x00000004000b7c45 */ /* 0x001fc80008201400 */
[----:B------:R-:W0:Y:S08]  /*1450*/  MUFU.RCP R4, R11 ;  /* 0x0000000b00047308 */ /* 0x000e300000001000 */
[----:B------:R-:W1:Y:S01]  /*1460*/  FCHK P0, RZ, R11 ;  /* 0x0000000bff007302 */ /* 0x000e620000000000 */
[----:B0-----:R-:W-:-:S04]  /*1470*/  FFMA R3, -R11, R4, 1 ;  /* 0x3f8000000b037423 */ /* 0x001fc80000000104 */
[----:B------:R-:W-:Y:S01]  /*1480*/  FFMA R7, R4, R3, R4 ;  /* 0x0000000304077223 */ /* 0x000fe20000000004 */
[----:B------:R-:W-:-:S03]  /*1490*/  IMAD.MOV.U32 R3, RZ, RZ, RZ ;  /* 0x000000ffff037224 */ /* 0x000fc600078e00ff */
[----:B------:R-:W-:-:S04]  /*14a0*/  FFMA R4, RZ, R7, RZ ;  /* 0x00000007ff047223 */ /* 0x000fc800000000ff */
[----:B------:R-:W-:-:S04]  /*14b0*/  FFMA R5, -R11, R4, RZ ;  /* 0x000000040b057223 */ /* 0x000fc800000001ff */
[----:B------:R-:W-:Y:S01]  /*14c0*/  FFMA R4, R7, R5, R4 ;  /* 0x0000000507047223 */ /* 0x000fe20000000004 */
[----:B-1----:R-:W-:Y:S06]  /*14d0*/  @!P0 BRA `(.L_x_11) ;  /* 0x0000000000108947 */ /* 0x002fec0003800000 */
[----:B------:R-:W-:Y:S01]  /*14e0*/  IMAD.MOV.U32 R26, RZ, RZ, RZ ;  /* 0x000000ffff1a7224 */ /* 0x000fe200078e00ff */
[----:B------:R-:W-:-:S07]  /*14f0*/  MOV R12, 0x1510 ;  /* 0x00001510000c7802 */ /* 0x000fce0000000f00 */
[----:B------:R-:W-:Y:S05]  /*1500*/  CALL.REL.NOINC `($__internal_0_$__cuda_sm3x_div_rn_noftz_f32_slowpath) ;  /* 0x0000000400a47944 */ /* 0x000fea0003c00000 */
[----:B------:R-:W-:-:S07]  /*1510*/  IMAD.MOV.U32 R4, RZ, RZ, R10 ;  /* 0x000000ffff047224 */ /* 0x000fce00078e000a */
.L_x_11:
[----:B------:R-:W0:Y:S02]  /*1520*/  LDCU UR6, c[0x0][0x380] ;  /* 0x00007000ff0677ac */ /* 0x000e240008000800 */
[----:B0-----:R-:W-:Y:S02]  /*1530*/  UIADD3 UR4, UPT, UPT, UR6, -0x1, URZ ;  /* 0xffffffff06047890 */ /* 0x001fe4000fffe0ff */
[----:B------:R-:W-:Y:S02]  /*1540*/  ULOP3.LUT UR7, UR6, 0x3, URZ, 0xc0, !UPT ;  /* 0x0000000306077892 */ /* 0x000fe4000f8ec0ff */
[----:B------:R-:W-:Y:S02]  /*1550*/  UISETP.GE.U32.AND UP0, UPT, UR4, 0x3, UPT ;  /* 0x000000030400788c */ /* 0x000fe4000bf06070 */
[----:B------:R-:W-:Y:S01]  /*1560*/  ULOP3.LUT UR6, UR6, 0x7ffffffc, URZ, 0xc0, !UPT ;  /* 0x7ffffffc06067892 */ /* 0x000fe2000f8ec0ff */
[----:B------:R-:W-:-:S11]  /*1570*/  UMOV UR4, URZ ;  /* 0x000000ff00047c82 */ /* 0x000fd60008000000 */
.L_x_15:
[----:B------:R-:W0:Y:S01]  /*1580*/  LDCU UR5, c[0x0][0x380] ;  /* 0x00007000ff0577ac */ /* 0x000e220008000800 */
[----:B------:R-:W-:Y:S02]  /*1590*/  UIADD3 UR4, UPT, UPT, UR4, 0x1, URZ ;  /* 0x0000000104047890 */ /* 0x000fe4000fffe0ff */
[----:B------:R-:W-:Y:S02]  /*15a0*/  UISETP.NE.AND UP2, UPT, UR7, URZ, UPT ;  /* 0x000000ff0700728c */ /* 0x000fe4000bf45270 */
[----:B0-----:R-:W-:Y:S01]  /*15b0*/  UISETP.NE.AND UP1, UPT, UR4, UR5, UPT ;  /* 0x000000050400728c */ /* 0x001fe2000bf25270 */
[----:B------:R-:W-:Y:S10]  /*15c0*/  BRA.U !UP0, `(.L_x_12) ;  /* 0x0000000108a47547 */ /* 0x000ff4000b800000 */
[C---:B------:R-:W-:Y:S01]  /*15d0*/  FSETP.GTU.AND P3, PT, R4.reuse, RZ, PT ;  /* 0x000000ff0400720b */ /* 0x040fe20003f6c000 */
[----:B------:R-:W-:Y:S01]  /*15e0*/  UMOV UR5, URZ ;  /* 0x000000ff00057c82 */ /* 0x000fe20008000000 */
[C---:B------:R-:W-:Y:S02]  /*15f0*/  FSETP.GTU.AND P2, PT, R4.reuse, RZ, PT ;  /* 0x000000ff0400720b */ /* 0x040fe40003f4c000 */
[----:B------:R-:W-:-:S09]  /*1600*/  FSETP.GEU.OR P1, PT, |R4|, 1.175494350822287508e-38, !P3 ;  /* 0x008000000400780b */ /* 0x000fd20005f2e600 */
[C---:B------:R-:W-:Y:S01]  /*1610*/  @P3 FMUL R5, R4.reuse, 16777216 ;  /* 0x4b80000004053820 */ /* 0x040fe20000400000 */
[C---:B------:R-:W-:Y:S01]  /*1620*/  @P3 FSETP.GEU.AND P0, PT, |R4|.reuse, 1.175494350822287508e-38, PT ;  /* 0x008000000400380b */ /* 0x040fe20003f0e200 */
[C---:B------:R-:W-:Y:S01]  /*1630*/  @P2 FMUL R7, R4.reuse, 16777216 ;  /* 0x4b80000004072820 */ /* 0x040fe20000400000 */
[C---:B------:R-:W-:Y:S01]  /*1640*/  @P2 FMUL R9, R4.reuse, 16777216 ;  /* 0x4b80000004092820 */ /* 0x040fe20000400000 */
[C---:B------:R-:W-:Y:S02]  /*1650*/  @P2 FSETP.GEU.AND P6, PT, |R4|.reuse, 1.175494350822287508e-38, PT ;  /* 0x008000000400280b */ /* 0x040fe40003fce200 */
[C---:B------:R-:W-:Y:S02]  /*1660*/  @P2 FSETP.GEU.AND P4, PT, |R4|.reuse, 1.175494350822287508e-38, PT ;  /* 0x008000000400280b */ /* 0x040fe40003f8e200 */
[----:B------:R-:W-:Y:S02]  /*1670*/  @P2 FSETP.GEU.AND P5, PT, |R4|, 1.175494350822287508e-38, PT ;  /* 0x008000000400280b */ /* 0x000fe40003fae200 */
[----:B------:R-:W-:-:S02]  /*1680*/  @P3 FSEL R5, R5, R4, !P0 ;  /* 0x0000000405053208 */ /* 0x000fc40004000000 */
[-C--:B------:R-:W-:Y:S02]  /*1690*/  @P2 FSEL R8, R7, R4.reuse, !P6 ;  /* 0x0000000407082208 */ /* 0x080fe40007000000 */
[-C--:B------:R-:W-:Y:S02]  /*16a0*/  @P2 FSEL R11, R9, R4.reuse, !P4 ;  /* 0x00000004090b2208 */ /* 0x080fe40006000000 */
[C---:B------:R-:W-:Y:S02]  /*16b0*/  FSETP.GEU.OR P0, PT, |R4|.reuse, 1.175494350822287508e-38, !P2 ;  /* 0x008000000400780b */ /* 0x040fe4000570e600 */
[C---:B------:R-:W-:Y:S02]  /*16c0*/  FSETP.GEU.OR P6, PT, |R4|.reuse, 1.175494350822287508e-38, !P2 ;  /* 0x008000000400780b */ /* 0x040fe400057ce600 */
[----:B------:R-:W-:Y:S02]  /*16d0*/  FSETP.GEU.OR P4, PT, |R4|, 1.175494350822287508e-38, !P2 ;  /* 0x008000000400780b */ /* 0x000fe4000578e600 */
[----:B------:R-:W-:-:S11]  /*16e0*/  @P2 FSEL R13, R7, R4, !P5 ;  /* 0x00000004070d2208 */ /* 0x000fd60006800000 */
.L_x_13:
[----:B------:R-:W0:Y:S01]  /*16f0*/  @P3 MUFU.LG2 R7, R5 ;  /* 0x0000000500073308 */ /* 0x000e220000000c00 */
[----:B------:R-:W-:Y:S01]  /*1700*/  IMAD.MOV.U32 R6, RZ, RZ, RZ ;  /* 0x000000ffff067224 */ /* 0x000fe200078e00ff */
[----:B------:R-:W-:Y:S01]  /*1710*/  UIADD3 UR5, UPT, UPT, UR5, 0x4, URZ ;  /* 0x0000000405057890 */ /* 0x000fe2000fffe0ff */
[----:B------:R-:W-:-:S03]  /*1720*/  IMAD.MOV.U32 R9, RZ, RZ, RZ ;  /* 0x000000ffff097224 */ /* 0x000fc600078e00ff */
[----:B------:R-:W-:Y:S02]  /*1730*/  UISETP.NE.AND UP3, UPT, UR5, UR6, UPT ;  /* 0x000000060500728c */ /* 0x000fe4000bf65270 */
[----:B------:R-:W1:Y:S08]  /*1740*/  @P2 MUFU.LG2 R10, R8 ;  /* 0x00000008000a2308 */ /* 0x000e700000000c00 */
[----:B------:R-:W2:Y:S01]  /*1750*/  @P2 MUFU.LG2 R12, R11 ;  /* 0x0000000b000c2308 */ /* 0x000ea20000000c00 */
[----:B0-----:R-:W-:-:S04]  /*1760*/  @!P1 FADD R7, R7, -24 ;  /* 0xc1c0000007079421 */ /* 0x001fc80000000000 */
[----:B------:R-:W-:Y:S02]  /*1770*/  @P3 IMAD.MOV.U32 R6, RZ, RZ, R7 ;  /* 0x000000ffff063224 */ /* 0x000fe400078e0007 */
[----:B------:R-:W-:Y:S01]  /*1780*/  IMAD.MOV.U32 R7, RZ, RZ, RZ ;  /* 0x000000ffff077224 */ /* 0x000fe200078e00ff */
[----:B------:R-:W0:Y:S01]  /*1790*/  @P2 MUFU.LG2 R14, R13 ;  /* 0x0000000d000e2308 */ /* 0x000e220000000c00 */
[----:B-1----:R-:W-:Y:S01]  /*17a0*/  @!P0 FADD R10, R10, -24 ;  /* 0xc1c000000a0a8421 */ /* 0x002fe20000000000 */
[----:B------:R-:W-:Y:S01]  /*17b0*/  FFMA R6, R6, R4, R3 ;  /* 0x0000000406067223 */ /* 0x000fe20000000003 */
[----:B------:R-:W-:Y:S02]  /*17c0*/  IMAD.MOV.U32 R3, RZ, RZ, RZ ;  /* 0x000000ffff037224 */ /* 0x000fe400078e00ff */
[----:B------:R-:W-:Y:S02]  /*17d0*/  @P2 IMAD.MOV.U32 R7, RZ, RZ, R10 ;  /* 0x000000ffff072224 */ /* 0x000fe400078e000a */
[----:B--2---:R-:W-:-:S02]  /*17e0*/  @!P6 FADD R12, R12, -24 ;  /* 0xc1c000000c0ce421 */ /* 0x004fc40000000000 */
[-C--:B------:R-:W-:Y:S02]  /*17f0*/  FFMA R6, R7, R4.reuse, R6 ;  /* 0x0000000407067223 */ /* 0x080fe40000000006 */
[----:B------:R-:W-:Y:S02]  /*1800*/  @P2 IMAD.MOV.U32 R9, RZ, RZ, R12 ;  /* 0x000000ffff092224 */ /* 0x000fe400078e000c */
[----:B0-----:R-:W-:Y:S02]  /*1810*/  @!P4 FADD R14, R14, -24 ;  /* 0xc1c000000e0ec421 */ /* 0x001fe40000000000 */
[----:B------:R-:W-:Y:S02]  /*1820*/  FFMA R6, R9, R4, R6 ;  /* 0x0000000409067223 */ /* 0x000fe40000000006 */
[----:B------:R-:W-:-:S04]  /*1830*/  @P2 IMAD.MOV.U32 R3, RZ, RZ, R14 ;  /* 0x000000ffff032224 */ /* 0x000fc800078e000e */
[----:B------:R-:W-:Y:S01]  /*1840*/  FFMA R3, R3, R4, R6 ;  /* 0x0000000403037223 */ /* 0x000fe20000000006 */
[----:B------:R-:W-:Y:S06]  /*1850*/  BRA.U UP3, `(.L_x_13) ;  /* 0xfffffffd03a47547 */ /* 0x000fec000b83ffff */
.L_x_12:
[----:B------:R-:W-:Y:S05]  /*1860*/  BRA.U !UP2, `(.L_x_14) ;  /* 0x000000010a807547 */ /* 0x000fea000b800000 */
[----:B------:R-:W-:Y:S01]  /*1870*/  FSETP.GTU.AND P0, PT, R4, RZ, PT ;  /* 0x000000ff0400720b */ /* 0x000fe20003f0c000 */
[----:B------:R-:W-:Y:S01]  /*1880*/  UISETP.NE.AND UP2, UPT, UR7, 0x1, UPT ;  /* 0x000000010700788c */ /* 0x000fe2000bf45270 */
[----:B------:R-:W-:-:S11]  /*1890*/  IMAD.MOV.U32 R6, RZ, RZ, RZ ;  /* 0x000000ffff067224 */ /* 0x000fd600078e00ff */
[C---:B------:R-:W-:Y:S01]  /*18a0*/  @P0 FMUL R5, R4.reuse, 16777216 ;  /* 0x4b80000004050820 */ /* 0x040fe20000400000 */
[----:B------:R-:W-:-:S04]  /*18b0*/  @P0 FSETP.GEU.AND P1, PT, |R4|, 1.175494350822287508e-38, PT ;  /* 0x008000000400080b */ /* 0x000fc80003f2e200 */
[----:B------:R-:W-:Y:S02]  /*18c0*/  @P0 FSEL R5, R5, R4, !P1 ;  /* 0x0000000405050208 */ /* 0x000fe40004800000 */
[----:B------:R-:W-:Y:S02]  /*18d0*/  FSETP.GEU.OR P1, PT, |R4|, 1.175494350822287508e-38, !P0 ;  /* 0x008000000400780b */ /* 0x000fe4000472e600 */
[----:B------:R-:W0:Y:S11]  /*18e0*/  @P0 MUFU.LG2 R7, R5 ;  /* 0x0000000500070308 */ /* 0x000e360000000c00 */
[----:B0-----:R-:W-:-:S04]  /*18f0*/  @!P1 FADD R7, R7, -24 ;  /* 0xc1c0000007079421 */ /* 0x001fc80000000000 */
[----:B------:R-:W-:-:S04]  /*1900*/  @P0 IMAD.MOV.U32 R6, RZ, RZ, R7 ;  /* 0x000000ffff060224 */ /* 0x000fc800078e0007 */
[----:B------:R-:W-:Y:S01]  /*1910*/  FFMA R3, R6, R4, R3 ;  /* 0x0000000406037223 */ /* 0x000fe20000000003 */
[----:B------:R-:W-:Y:S06]  /*1920*/  BRA.U !UP2, `(.L_x_14) ;  /* 0x000000010a507547 */ /* 0x000fec000b800000 */
[C---:B------:R-:W-:Y:S01]  /*1930*/  @P0 FMUL R5, R4.reuse, 16777216 ;  /* 0x4b80000004050820 */ /* 0x040fe20000400000 */
[C---:B------:R-:W-:Y:S01]  /*1940*/  @P0 FSETP.GEU.AND P1, PT, |R4|.reuse, 1.175494350822287508e-38, PT ;  /* 0x008000000400080b */ /* 0x040fe20003f2e200 */
[----:B------:R-:W-:Y:S01]  /*1950*/  UISETP.NE.AND UP2, UPT, UR7, 0x2, UPT ;  /* 0x000000020700788c */ /* 0x000fe2000bf45270 */
[----:B------:R-:W-:Y:S02]  /*1960*/  IMAD.MOV.U32 R6, RZ, RZ, RZ ;  /* 0x000000ffff067224 */ /* 0x000fe400078e00ff */
        /* <DEDUP_REMOVED lines=8> */
[----:B------:R-:W-:Y:S01]  /*19f0*/  @P0 FSETP.GEU.AND P1, PT, |R4|, 1.175494350822287508e-38, PT ;  /* 0x008000000400080b */ /* 0x000fe20003f2e200 */
[----:B------:R-:W-:-:S03]  /*1a00*/  IMAD.MOV.U32 R6, RZ, RZ, RZ ;  /* 0x000000ffff067224 */ /* 0x000fc600078e00ff */
[----:B------:R-:W-:Y:S02]  /*1a10*/  @P0 FSEL R5, R5, R4, !P1 ;  /* 0x0000000405050208 */ /* 0x000fe40004800000 */
[----:B------:R-:W-:Y:S02]  /*1a20*/  FSETP.GEU.OR P1, PT, |R4|, 1.175494350822287508e-38, !P0 ;  /* 0x008000000400780b */ /* 0x000fe4000472e600 */
[----:B------:R-:W0:Y:S11]  /*1a30*/  @P0 MUFU.LG2 R7, R5 ;  /* 0x0000000500070308 */ /* 0x000e360000000c00 */
[----:B0-----:R-:W-:-:S04]  /*1a40*/  @!P1 FADD R7, R7, -24 ;  /* 0xc1c0000007079421 */ /* 0x001fc80000000000 */
[----:B------:R-:W-:-:S04]  /*1a50*/  @P0 IMAD.MOV.U32 R6, RZ, RZ, R7 ;  /* 0x000000ffff060224 */ /* 0x000fc800078e0007 */
[----:B------:R-:W-:-:S07]  /*1a60*/  FFMA R3, R6, R4, R3 ;  /* 0x0000000406037223 */ /* 0x000fce0000000003 */
.L_x_14:
[----:B------:R-:W-:Y:S05]  /*1a70*/  BRA.U UP1, `(.L_x_15) ;  /* 0xfffffff901c07547 */ /* 0x000fea000b83ffff */
.L_x_0:
[----:B------:R-:W0:Y:S01]  /*1a80*/  LDC.64 R4, c[0x0][0x3a0] ;  /* 0x0000e800ff047b82 */ /* 0x000e220000000a00 */
[----:B------:R-:W1:Y:S01]  /*1a90*/  LDCU UR4, c[0x0][0x3d0] ;  /* 0x00007a00ff0477ac */ /* 0x000e620008000800 */
[----:B------:R-:W2:Y:S06]  /*1aa0*/  LDCU.64 UR6, c[0x0][0x3c8] ;  /* 0x00007900ff0677ac */ /* 0x000eac0008000a00 */
[----:B------:R-:W3:Y:S01]  /*1ab0*/  LDC.64 R6, c[0x0][0x3c0] ;  /* 0x0000f000ff067b82 */ /* 0x000ee20000000a00 */
[----:B0-----:R-:W-:-:S06]  /*1ac0*/  IMAD.WIDE R4, R2, 0x4, R4 ;  /* 0x0000000402047825 */ /* 0x001fcc00078e0204 */
[----:B------:R-:W4:Y:S01]  /*1ad0*/  LDG.E R4, desc[UR12][R4.64] ;  /* 0x0000000c04047981 */ /* 0x000f22000c1e1900 */
[----:B---3--:R-:W-:-:S06]  /*1ae0*/  IMAD.WIDE.U32 R6, R0, 0x4, R6 ;  /* 0x0000000400067825 */ /* 0x008fcc00078e0006 */
[----:B------:R-:W4:Y:S01]  /*1af0*/  LDG.E R7, desc[UR12][R6.64] ;  /* 0x0000000c06077981 */ /* 0x000f22000c1e1900 */
[----:B-1----:R-:W-:-:S05]  /*1b00*/  IMAD R9, R0, UR4, RZ ;  /* 0x0000000400097c24 */ /* 0x002fca000f8e02ff */
[----:B------:R-:W-:Y:S02]  /*1b10*/  SHF.R.S32.HI R11, RZ, 0x1f, R9 ;  /* 0x0000001fff0b7819 */ /* 0x000fe40000011409 */
[----:B------:R-:W-:-:S04]  /*1b20*/  IADD3 R9, P0, PT, R2, R9, RZ ;  /* 0x0000000902097210 */ /* 0x000fc80007f1e0ff */
[----:B------:R-:W-:Y:S02]  /*1b30*/  LEA.HI.X.SX32 R2, R2, R11, 0x1, P0 ;  /* 0x0000000b02027211 */ /* 0x000fe400000f0eff */
[----:B--2---:R-:W-:-:S04]  /*1b40*/  LEA R8, P0, R9, UR6, 0x2 ;  /* 0x0000000609087c11 */ /* 0x004fc8000f8010ff */
[----:B------:R-:W-:Y:S01]  /*1b50*/  LEA.HI.X R9, R9, UR7, R2, 0x2, P0 ;  /* 0x0000000709097c11 */ /* 0x000fe200080f1402 */
[----:B----4-:R-:W-:-:S04]  /*1b60*/  FADD R0, R4, R7 ;  /* 0x0000000704007221 */ /* 0x010fc80000000000 */
[----:B------:R-:W-:-:S05]  /*1b70*/  FADD R3, R0, R3 ;  /* 0x0000000300037221 */ /* 0x000fca0000000000 */
[----:B------:R-:W-:Y:S01]  /*1b80*/  STG.E desc[UR12][R8.64], R3 ;  /* 0x0000000308007986 */ /* 0x000fe2000c10190c */
[----:B------:R-:W-:Y:S05]  /*1b90*/  EXIT ;  /* 0x000000000000794d */ /* 0x000fea0003800000 */
        .weak           $__internal_0_$__cuda_sm3x_div_rn_noftz_f32_slowpath
        .type           $__internal_0_$__cuda_sm3x_div_rn_noftz_f32_slowpath,@function
        .size           $__internal_0_$__cuda_sm3x_div_rn_noftz_f32_slowpath,(.L_x_28 - $__internal_0_$__cuda_sm3x_div_rn_noftz_f32_slowpath)
$__internal_0_$__cuda_sm3x_div_rn_noftz_f32_slowpath:
[----:B------:R-:W-:Y:S01]  /*1ba0*/  SHF.R.U32.HI R14, RZ, 0x17, R11 ;  /* 0x00000017ff0e7819 */ /* 0x000fe2000001160b */
[----:B------:R-:W-:Y:S01]  /*1bb0*/  BSSY.RECONVERGENT B1, `(.L_x_16) ;  /* 0x0000062000017945 */ /* 0x000fe20003800200 */
[----:B------:R-:W-:Y:S02]  /*1bc0*/  SHF.R.U32.HI R10, RZ, 0x17, R26 ;  /* 0x00000017ff0a7819 */ /* 0x000fe4000001161a */
[----:B------:R-:W-:Y:S02]  /*1bd0*/  LOP3.LUT R14, R14, 0xff, RZ, 0xc0, !PT ;  /* 0x000000ff0e0e7812 */ /* 0x000fe400078ec0ff */
[----:B------:R-:W-:-:S03]  /*1be0*/  LOP3.LUT R15, R10, 0xff, RZ, 0xc0, !PT ;  /* 0x000000ff0a0f7812 */ /* 0x000fc600078ec0ff */
[----:B------:R-:W-:Y:S02]  /*1bf0*/  VIADD R16, R14, 0xffffffff ;  /* 0xffffffff0e107836 */ /* 0x000fe40000000000 */
[----:B------:R-:W-:-:S03]  /*1c00*/  VIADD R10, R15, 0xffffffff ;  /* 0xffffffff0f0a7836 */ /* 0x000fc60000000000 */
[----:B------:R-:W-:-:S04]  /*1c10*/  ISETP.GT.U32.AND P0, PT, R16, 0xfd, PT ;  /* 0x000000fd1000780c */ /* 0x000fc80003f04070 */
[----:B------:R-:W-:-:S13]  /*1c20*/  ISETP.GT.U32.OR P0, PT, R10, 0xfd, P0 ;  /* 0x000000fd0a00780c */ /* 0x000fda0000704470 */
[----:B------:R-:W-:Y:S01]  /*1c30*/  @!P0 IMAD.MOV.U32 R13, RZ, RZ, RZ ;  /* 0x000000ffff0d8224 */ /* 0x000fe200078e00ff */
[----:B------:R-:W-:Y:S06]  /*1c40*/  @!P0 BRA `(.L_x_17) ;  /* 0x00000000005c8947 */ /* 0x000fec0003800000 */
[----:B------:R-:W-:Y:S02]  /*1c50*/  FSETP.GTU.FTZ.AND P0, PT, |R26|, +INF , PT ;  /* 0x7f8000001a00780b */ /* 0x000fe40003f1c200 */
[----:B------:R-:W-:-:S04]  /*1c60*/  FSETP.GTU.FTZ.AND P1, PT, |R11|, +INF , PT ;  /* 0x7f8000000b00780b */ /* 0x000fc80003f3c200 */
[----:B------:R-:W-:-:S13]  /*1c70*/  PLOP3.LUT P0, PT, P0, P1, PT, 0xf8, 0x8f ;  /* 0x00000000008f781c */ /* 0x000fda0000703f70 */
[----:B------:R-:W-:Y:S05]  /*1c80*/  @P0 BRA `(.L_x_18) ;  /* 0x00000004004c0947 */ /* 0x000fea0003800000 */
[----:B------:R-:W-:-:S13]  /*1c90*/  LOP3.LUT P0, RZ, R11, 0x7fffffff, R26, 0xc8, !PT ;  /* 0x7fffffff0bff7812 */ /* 0x000fda000780c81a */
[----:B------:R-:W-:Y:S05]  /*1ca0*/  @!P0 BRA `(.L_x_19) ;  /* 0x00000004003c8947 */ /* 0x000fea0003800000 */
[C---:B------:R-:W-:Y:S02]  /*1cb0*/  FSETP.NEU.FTZ.AND P0, PT, |R26|.reuse, +INF , PT ;  /* 0x7f8000001a00780b */ /* 0x040fe40003f1d200 */
[----:B------:R-:W-:Y:S02]  /*1cc0*/  FSETP.NEU.FTZ.AND P2, PT, |R11|, +INF , PT ;  /* 0x7f8000000b00780b */ /* 0x000fe40003f5d200 */
[----:B------:R-:W-:-:S11]  /*1cd0*/  FSETP.NEU.FTZ.AND P1, PT, |R26|, +INF , PT ;  /* 0x7f8000001a00780b */ /* 0x000fd60003f3d200 */
[----:B------:R-:W-:Y:S05]  /*1ce0*/  @!P2 BRA !P0, `(.L_x_19) ;  /* 0x00000004002ca947 */ /* 0x000fea0004000000 */
[----:B------:R-:W-:-:S04]  /*1cf0*/  LOP3.LUT P0, RZ, R26, 0x7fffffff, RZ, 0xc0, !PT ;  /* 0x7fffffff1aff7812 */ /* 0x000fc8000780c0ff */
[----:B------:R-:W-:-:S13]  /*1d00*/  PLOP3.LUT P0, PT, P2, P0, PT, 0x2f, 0xf2 ;  /* 0x0000000000f2781c */ /* 0x000fda0001700577 */
[----:B------:R-:W-:Y:S05]  /*1d10*/  @P0 BRA `(.L_x_20) ;  /* 0x0000000400180947 */ /* 0x000fea0003800000 */
[----:B------:R-:W-:-:S04]  /*1d20*/  LOP3.LUT P0, RZ, R11, 0x7fffffff, RZ, 0xc0, !PT ;  /* 0x7fffffff0bff7812 */ /* 0x000fc8000780c0ff */
[----:B------:R-:W-:-:S13]  /*1d30*/  PLOP3.LUT P0, PT, P1, P0, PT, 0x2f, 0xf2 ;  /* 0x0000000000f2781c */ /* 0x000fda0000f00577 */
[----:B------:R-:W-:Y:S05]  /*1d40*/  @P0 BRA `(.L_x_21) ;  /* 0x0000000400000947 */ /* 0x000fea0003800000 */
[----:B------:R-:W-:Y:S02]  /*1d50*/  ISETP.GE.AND P0, PT, R10, RZ, PT ;  /* 0x000000ff0a00720c */ /* 0x000fe40003f06270 */
[----:B------:R-:W-:-:S11]  /*1d60*/  ISETP.GE.AND P1, PT, R16, RZ, PT ;  /* 0x000000ff1000720c */ /* 0x000fd60003f26270 */
[----:B------:R-:W-:Y:S02]  /*1d70*/  @P0 IMAD.MOV.U32 R13, RZ, RZ, RZ ;  /* 0x000000ffff0d0224 */ /* 0x000fe400078e00ff */
[----:B------:R-:W-:Y:S01]  /*1d80*/  @!P0 FFMA R26, R26, 1.84467440737095516160e+19, RZ ;  /* 0x5f8000001a1a8823 */ /* 0x000fe200000000ff */
[----:B------:R-:W-:Y:S02]  /*1d90*/  @!P0 IMAD.MOV.U32 R13, RZ, RZ, -0x40 ;  /* 0xffffffc0ff0d8424 */ /* 0x000fe400078e00ff */
[----:B------:R-:W-:Y:S02]  /*1da0*/  @!P1 FFMA R11, R11, 1.84467440737095516160e+19, RZ ;  /* 0x5f8000000b0b9823 */ /* 0x000fe400000000ff */
[----:B------:R-:W-:-:S07]  /*1db0*/  @!P1 VIADD R13, R13, 0x40 ;  /* 0x000000400d0d9836 */ /* 0x000fce0000000000 */
.L_x_17:
[----:B------:R-:W-:Y:S01]  /*1dc0*/  LEA R10, R14, 0xc0800000, 0x17 ;  /* 0xc08000000e0a7811 */ /* 0x000fe200078eb8ff */
[----:B------:R-:W-:Y:S01]  /*1dd0*/  VIADD R15, R15, 0xffffff81 ;  /* 0xffffff810f0f7836 */ /* 0x000fe20000000000 */
[----:B------:R-:W-:Y:S03]  /*1de0*/  BSSY.RECONVERGENT B2, `(.L_x_22) ;  /* 0x0000035000027945 */ /* 0x000fe60003800200 */
[----:B------:R-:W-:Y:S02]  /*1df0*/  IMAD.IADD R16, R11, 0x1, -R10 ;  /* 0x000000010b107824 */ /* 0x000fe400078e0a0a */
[C---:B------:R-:W-:Y:S02]  /*1e00*/  IMAD R10, R15.reuse, -0x800000, R26 ;  /* 0xff8000000f0a7824 */ /* 0x040fe400078e021a */
[----:B------:R0:W1:Y:S01]  /*1e10*/  MUFU.RCP R11, R16 ;  /* 0x00000010000b7308 */ /* 0x0000620000001000 */
[----:B------:R-:W-:Y:S01]  /*1e20*/  FADD.FTZ R17, -R16, -RZ ;  /* 0x800000ff10117221 */ /* 0x000fe20000010100 */
[----:B0-----:R-:W-:-:S05]  /*1e30*/  IADD3 R16, PT, PT, R15, 0x7f, -R14 ;  /* 0x0000007f0f107810 */ /* 0x001fca0007ffe80e */
[----:B------:R-:W-:Y:S02]  /*1e40*/  IMAD.IADD R13, R16, 0x1, R13 ;  /* 0x00000001100d7824 */ /* 0x000fe400078e020d */
[----:B-1----:R-:W-:-:S04]  /*1e50*/  FFMA R18, R11, R17, 1 ;  /* 0x3f8000000b127423 */ /* 0x002fc80000000011 */
[----:B------:R-:W-:-:S04]  /*1e60*/  FFMA R11, R11, R18, R11 ;  /* 0x000000120b0b7223 */ /* 0x000fc8000000000b */
[----:B------:R-:W-:-:S04]  /*1e70*/  FFMA R18, R10, R11, RZ ;  /* 0x0000000b0a127223 */ /* 0x000fc800000000ff */
[----:B------:R-:W-:-:S04]  /*1e80*/  FFMA R19, R17, R18, R10 ;  /* 0x0000001211137223 */ /* 0x000fc8000000000a */
[----:B------:R-:W-:-:S04]  /*1e90*/  FFMA R18, R11, R19, R18 ;  /* 0x000000130b127223 */ /* 0x000fc80000000012 */
[----:B------:R-:W-:-:S04]  /*1ea0*/  FFMA R17, R17, R18, R10 ;  /* 0x0000001211117223 */ /* 0x000fc8000000000a */
[----:B------:R-:W-:-:S05]  /*1eb0*/  FFMA R10, R11, R17, R18 ;  /* 0x000000110b0a7223 */ /* 0x000fca0000000012 */
[----:B------:R-:W-:-:S04]  /*1ec0*/  SHF.R.U32.HI R14, RZ, 0x17, R10 ;  /* 0x00000017ff0e7819 */ /* 0x000fc8000001160a */
[----:B------:R-:W-:-:S05]  /*1ed0*/  LOP3.LUT R14, R14, 0xff, RZ, 0xc0, !PT ;  /* 0x000000ff0e0e7812 */ /* 0x000fca00078ec0ff */
[----:B------:R-:W-:-:S04]  /*1ee0*/  IMAD.IADD R19, R14, 0x1, R13 ;  /* 0x000000010e137824 */ /* 0x000fc800078e020d */
[----:B------:R-:W-:-:S05]  /*1ef0*/  VIADD R14, R19, 0xffffffff ;  /* 0xffffffff130e7836 */ /* 0x000fca0000000000 */
[----:B------:R-:W-:-:S13]  /*1f00*/  ISETP.GE.U32.AND P0, PT, R14, 0xfe, PT ;  /* 0x000000fe0e00780c */ /* 0x000fda0003f06070 */
[----:B------:R-:W-:Y:S05]  /*1f10*/  @!P0 BRA `(.L_x_23) ;  /* 0x0000000000808947 */ /* 0x000fea0003800000 */
[----:B------:R-:W-:-:S13]  /*1f20*/  ISETP.GT.AND P0, PT, R19, 0xfe, PT ;  /* 0x000000fe1300780c */ /* 0x000fda0003f04270 */
[----:B------:R-:W-:Y:S05]  /*1f30*/  @P0 BRA `(.L_x_24) ;  /* 0x00000000006c0947 */ /* 0x000fea0003800000 */
[----:B------:R-:W-:-:S13]  /*1f40*/  ISETP.GE.AND P0, PT, R19, 0x1, PT ;  /* 0x000000011300780c */ /* 0x000fda0003f06270 */
[----:B------:R-:W-:Y:S05]  /*1f50*/  @P0 BRA `(.L_x_25) ;  /* 0x0000000000740947 */ /* 0x000fea0003800000 */
[----:B------:R-:W-:Y:S02]  /*1f60*/  ISETP.GE.AND P0, PT, R19, -0x18, PT ;  /* 0xffffffe81300780c */ /* 0x000fe40003f06270 */
[----:B------:R-:W-:-:S11]  /*1f70*/  LOP3.LUT R10, R10, 0x80000000, RZ, 0xc0, !PT ;  /* 0x800000000a0a7812 */ /* 0x000fd600078ec0ff */
[----:B------:R-:W-:Y:S05]  /*1f80*/  @!P0 BRA `(.L_x_25) ;  /* 0x0000000000688947 */ /* 0x000fea0003800000 */
[-CC-:B------:R-:W-:Y:S01]  /*1f90*/  FFMA.RZ R13, R11, R17.reuse, R18.reuse ;  /* 0x000000110b0d7223 */ /* 0x180fe2000000c012 */
[----:B------:R-:W-:Y:S02]  /*1fa0*/  VIADD R16, R19, 0x20 ;  /* 0x0000002013107836 */ /* 0x000fe40000000000 */
[-CC-:B------:R-:W-:Y:S01]  /*1fb0*/  FFMA.RM R14, R11, R17.reuse, R18.reuse ;  /* 0x000000110b0e7223 */ /* 0x180fe20000004012 */
[----:B------:R-:W-:Y:S02]  /*1fc0*/  ISETP.NE.AND P2, PT, R19, RZ, PT ;  /* 0x000000ff1300720c */ /* 0x000fe40003f45270 */
[----:B------:R-:W-:Y:S01]  /*1fd0*/  LOP3.LUT R15, R13, 0x7fffff, RZ, 0xc0, !PT ;  /* 0x007fffff0d0f7812 */ /* 0x000fe200078ec0ff */
[----:B------:R-:W-:Y:S01]  /*1fe0*/  FFMA.RP R13, R11, R17, R18 ;  /* 0x000000110b0d7223 */ /* 0x000fe20000008012 */
[----:B------:R-:W-:Y:S01]  /*1ff0*/  IMAD.MOV R11, RZ, RZ, -R19 ;  /* 0x000000ffff0b7224 */ /* 0x000fe200078e0a13 */
[----:B------:R-:W-:Y:S02]  /*2000*/  ISETP.NE.AND P1, PT, R19, RZ, PT ;  /* 0x000000ff1300720c */ /* 0x000fe40003f25270 */
[----:B------:R-:W-:-:S02]  /*2010*/  LOP3.LUT R15, R15, 0x800000, RZ, 0xfc, !PT ;  /* 0x008000000f0f7812 */ /* 0x000fc400078efcff */
[----:B------:R-:W-:Y:S02]  /*2020*/  FSETP.NEU.FTZ.AND P0, PT, R13, R14, PT ;  /* 0x0000000e0d00720b */ /* 0x000fe40003f1d000 */
[----:B------:R-:W-:Y:S02]  /*2030*/  SHF.L.U32 R16, R15, R16, RZ ;  /* 0x000000100f107219 */ /* 0x000fe400000006ff */
[----:B------:R-:W-:Y:S02]  /*2040*/  SEL R14, R11, RZ, P2 ;  /* 0x000000ff0b0e7207 */ /* 0x000fe40001000000 */
[----:B------:R-:W-:Y:S02]  /*2050*/  ISETP.NE.AND P1, PT, R16, RZ, P1 ;  /* 0x000000ff1000720c */ /* 0x000fe40000f25270 */
[----:B------:R-:W-:Y:S02]  /*2060*/  SHF.R.U32.HI R14, RZ, R14, R15 ;  /* 0x0000000eff0e7219 */ /* 0x000fe4000001160f */
[----:B------:R-:W-:-:S02]  /*2070*/  PLOP3.LUT P0, PT, P0, P1, PT, 0xf8, 0x8f ;  /* 0x00000000008f781c */ /* 0x000fc40000703f70 */
[----:B------:R-:W-:Y:S02]  /*2080*/  SHF.R.U32.HI R16, RZ, 0x1, R14 ;  /* 0x00000001ff107819 */ /* 0x000fe4000001160e */
[----:B------:R-:W-:-:S04]  /*2090*/  SEL R11, RZ, 0x1, !P0 ;  /* 0x00000001ff0b7807 */ /* 0x000fc80004000000 */
[----:B------:R-:W-:-:S04]  /*20a0*/  LOP3.LUT R11, R11, 0x1, R16, 0xf8, !PT ;  /* 0x000000010b0b7812 */ /* 0x000fc800078ef810 */
[----:B------:R-:W-:-:S05]  /*20b0*/  LOP3.LUT R11, R11, R14, RZ, 0xc0, !PT ;  /* 0x0000000e0b0b7212 */ /* 0x000fca00078ec0ff */
[----:B------:R-:W-:-:S05]  /*20c0*/  IMAD.IADD R11, R16, 0x1, R11 ;  /* 0x00000001100b7824 */ /* 0x000fca00078e020b */
[----:B------:R-:W-:Y:S01]  /*20d0*/  LOP3.LUT R10, R11, R10, RZ, 0xfc, !PT ;  /* 0x0000000a0b0a7212 */ /* 0x000fe200078efcff */
[----:B------:R-:W-:Y:S06]  /*20e0*/  BRA `(.L_x_25) ;  /* 0x0000000000107947 */ /* 0x000fec0003800000 */
.L_x_24:
[----:B------:R-:W-:-:S04]  /*20f0*/  LOP3.LUT R10, R10, 0x80000000, RZ, 0xc0, !PT ;  /* 0x800000000a0a7812 */ /* 0x000fc800078ec0ff */
[----:B------:R-:W-:Y:S01]  /*2100*/  LOP3.LUT R10, R10, 0x7f800000, RZ, 0xfc, !PT ;  /* 0x7f8000000a0a7812 */ /* 0x000fe200078efcff */
[----:B------:R-:W-:Y:S06]  /*2110*/  BRA `(.L_x_25) ;  /* 0x0000000000047947 */ /* 0x000fec0003800000 */
.L_x_23:
[----:B------:R-:W-:-:S07]  /*2120*/  IMAD R10, R13, 0x800000, R10 ;  /* 0x008000000d0a7824 */ /* 0x000fce00078e020a */
.L_x_25:
[----:B------:R-:W-:Y:S05]  /*2130*/  BSYNC.RECONVERGENT B2 ;  /* 0x0000000000027941 */ /* 0x000fea0003800200 */
.L_x_22:
[----:B------:R-:W-:Y:S05]  /*2140*/  BRA `(.L_x_26) ;  /* 0x0000000000207947 */ /* 0x000fea0003800000 */
.L_x_21:
[----:B------:R-:W-:-:S04]  /*2150*/  LOP3.LUT R10, R11, 0x80000000, R26, 0x48, !PT ;  /* 0x800000000b0a7812 */ /* 0x000fc800078e481a */
[----:B------:R-:W-:Y:S01]  /*2160*/  LOP3.LUT R10, R10, 0x7f800000, RZ, 0xfc, !PT ;  /* 0x7f8000000a0a7812 */ /* 0x000fe200078efcff */
[----:B------:R-:W-:Y:S06]  /*2170*/  BRA `(.L_x_26) ;  /* 0x0000000000147947 */ /* 0x000fec0003800000 */
.L_x_20:
[----:B------:R-:W-:Y:S01]  /*2180*/  LOP3.LUT R10, R11, 0x80000000, R26, 0x48, !PT ;  /* 0x800000000b0a7812 */ /* 0x000fe200078e481a */
[----:B------:R-:W-:Y:S06]  /*2190*/  BRA `(.L_x_26) ;  /* 0x00000000000c7947 */ /* 0x000fec0003800000 */
.L_x_19:
[----:B------:R-:W0:Y:S01]  /*21a0*/  MUFU.RSQ R10, -QNAN ;  /* 0xffc00000000a7908 */ /* 0x000e220000001400 */
[----:B------:R-:W-:Y:S05]  /*21b0*/  BRA `(.L_x_26) ;  /* 0x0000000000047947 */ /* 0x000fea0003800000 */
.L_x_18:
[----:B------:R-:W-:-:S07]  /*21c0*/  FADD.FTZ R10, R26, R11 ;  /* 0x0000000b1a0a7221 */ /* 0x000fce0000010000 */
.L_x_26:
[----:B------:R-:W-:Y:S05]  /*21d0*/  BSYNC.RECONVERGENT B1 ;  /* 0x0000000000017941 */ /* 0x000fea0003800200 */
.L_x_16:
[----:B------:R-:W-:-:S04]  /*21e0*/  IMAD.MOV.U32 R13, RZ, RZ, 0x0 ;  /* 0x00000000ff0d7424 */ /* 0x000fc800078e00ff */
[----:B0-----:R-:W-:Y:S05]  /*21f0*/  RET.REL.NODEC R12 `(_Z6get_miiiiPfiS_iS_iS_S_i) ;  /* 0xffffffdc0c807950 */ /* 0x001fea0003c3ffff */
.L_x_27:
[----:B------:R-:W-:-:S00]  /*2200*/  BRA `(.L_x_27) ;  /* 0xfffffffc00fc7947 */ /* 0x000fc0000383ffff */
[----:B------:R-:W-:-:S00]  /*2210*/  NOP ;  /* 0x0000000000007918 */ /* 0x000fc00000000000 */
        /* <DEDUP_REMOVED lines=14> */
.L_x_28:


//--------------------- .nv.shared.reserved.0     --------------------------
	.section	.nv.shared.reserved.0,"aw",@nobits
	.weak		__nv_reservedSMEM_offset_0_alias
	.size		__nv_reservedSMEM_offset_0_alias, 0, 64
	.other		__nv_reservedSMEM_offset_0_alias,@"STO_CUDA_RESERVED_SHARED STV_DEFAULT"
__nv_reservedSMEM_offset_0_alias:
	.zero		0
	.zero		64


//--------------------- .nv.constant0._Z6get_miiiiPfiS_iS_iS_S_i --------------------------
	.section	.nv.constant0._Z6get_miiiiPfiS_iS_iS_S_i,"a",@progbits
	.sectionflags	@""
	.align	4
.nv.constant0._Z6get_miiiiPfiS_iS_iS_S_i:
	.zero		980


//--------------------- SYMBOLS --------------------------

	.type		.nv.reservedSmem.offset0,@object
	.size		.nv.reservedSmem.offset0,0x4
